	.target	sm_90

	.elftype	@"ET_EXEC"


//--------------------- .note.nv.tkinfo           --------------------------
	.section	.note.nv.tkinfo,"",@"SHT_NOTE"
	.sectionflags	@"SHF_NOTE_NV_TKINFO"
	.tkinfo
        /*0018*/ 	.word	0x00000002
        /*0030*/ 	.string	""
        /*0030*/ 	.string	"ptxas"
        /*0030*/ 	.string	"Cuda compilation tools, release 13.0, V13.0.88"
        /*0030*/ 	.string	"Build cuda_13.0.r13.0/compiler.36424714_0"
        /*0030*/ 	.string	"-arch sm_90 -m 64 "



//--------------------- .note.nv.cuinfo           --------------------------
	.section	.note.nv.cuinfo,"",@"SHT_NOTE"
	.sectionflags	@"SHF_NOTE_NV_CUINFO"
        /*0018*/ 	.short	0x0002
        /*001a*/ 	.short	0x005a
        /*001c*/ 	.short	0x0082
	.zero		2


//--------------------- .nv.info                  --------------------------
	.section	.nv.info,"",@"SHT_CUDA_INFO"
	.align	4


	//----- nvinfo : EIATTR_REGCOUNT
	.align		4
        /*0000*/ 	.byte	0x04, 0x2f
        /*0002*/ 	.short	(.L_29 - .L_28)
	.align		4
.L_28:
        /*0004*/ 	.word	index@(_Z10cleanup_v3PfS_S_S_bi)
        /*0008*/ 	.word	0x00000011


	//----- nvinfo : EIATTR_FRAME_SIZE
	.align		4
.L_29:
        /*000c*/ 	.byte	0x04, 0x11
        /*000e*/ 	.short	(.L_31 - .L_30)
	.align		4
.L_30:
        /*0010*/ 	.word	index@(_Z10cleanup_v3PfS_S_S_bi)
        /*0014*/ 	.word	0x00000000


	//----- nvinfo : EIATTR_REGCOUNT
	.align		4
.L_31:
        /*0018*/ 	.byte	0x04, 0x2f
        /*001a*/ 	.short	(.L_33 - .L_32)
	.align		4
.L_32:
        /*001c*/ 	.word	index@(_Z25multi_tensor_apply_kernelI18TensorListMetadataILi2EE18L2NormScaleFunctorIffEJPfS4_fbiEEvlPViT_T0_DpT1_)
        /*0020*/ 	.word	0x00000020


	//----- nvinfo : EIATTR_FRAME_SIZE
	.align		4
.L_33:
        /*0024*/ 	.byte	0x04, 0x11
        /*0026*/ 	.short	(.L_35 - .L_34)
	.align		4
.L_34:
        /*0028*/ 	.word	index@(_Z25multi_tensor_apply_kernelI18TensorListMetadataILi2EE18L2NormScaleFunctorIffEJPfS4_fbiEEvlPViT_T0_DpT1_)
        /*002c*/ 	.word	0x00000000


	//----- nvinfo : EIATTR_REGCOUNT
	.align		4
.L_35:
        /*0030*/ 	.byte	0x04, 0x2f
        /*0032*/ 	.short	(.L_37 - .L_36)
	.align		4
.L_36:
        /*0034*/ 	.word	index@(_Z25multi_tensor_apply_kernelI18TensorListMetadataILi2EE18L2NormScaleFunctorIfN3c104HalfEEJPfS6_fbiEEvlPViT_T0_DpT1_)
        /*0038*/ 	.word	0x00000020


	//----- nvinfo : EIATTR_FRAME_SIZE
	.align		4
.L_37:
        /*003c*/ 	.byte	0x04, 0x11
        /*003e*/ 	.short	(.L_39 - .L_38)
	.align		4
.L_38:
        /*0040*/ 	.word	index@(_Z25multi_tensor_apply_kernelI18TensorListMetadataILi2EE18L2NormScaleFunctorIfN3c104HalfEEJPfS6_fbiEEvlPViT_T0_DpT1_)
        /*0044*/ 	.word	0x00000000


	//----- nvinfo : EIATTR_REGCOUNT
	.align		4
.L_39:
        /*0048*/ 	.byte	0x04, 0x2f
        /*004a*/ 	.short	(.L_41 - .L_40)
	.align		4
.L_40:
        /*004c*/ 	.word	index@(_Z25multi_tensor_apply_kernelI18TensorListMetadataILi2EE18L2NormScaleFunctorIN3c104HalfEfEJPfS6_fbiEEvlPViT_T0_DpT1_)
        /*0050*/ 	.word	0x00000020


	//----- nvinfo : EIATTR_FRAME_SIZE
	.align		4
.L_41:
        /*0054*/ 	.byte	0x04, 0x11
        /*0056*/ 	.short	(.L_43 - .L_42)
	.align		4
.L_42:
        /*0058*/ 	.word	index@(_Z25multi_tensor_apply_kernelI18TensorListMetadataILi2EE18L2NormScaleFunctorIN3c104HalfEfEJPfS6_fbiEEvlPViT_T0_DpT1_)
        /*005c*/ 	.word	0x00000000


	//----- nvinfo : EIATTR_REGCOUNT
	.align		4
.L_43:
        /*0060*/ 	.byte	0x04, 0x2f
        /*0062*/ 	.short	(.L_45 - .L_44)
	.align		4
.L_44:
        /*0064*/ 	.word	index@(_Z25multi_tensor_apply_kernelI18TensorListMetadataILi2EE18L2NormScaleFunctorIN3c104HalfES4_EJPfS6_fbiEEvlPViT_T0_DpT1_)
        /*0068*/ 	.word	0x00000020


	//----- nvinfo : EIATTR_FRAME_SIZE
	.align		4
.L_45:
        /*006c*/ 	.byte	0x04, 0x11
        /*006e*/ 	.short	(.L_47 - .L_46)
	.align		4
.L_46:
        /*0070*/ 	.word	index@(_Z25multi_tensor_apply_kernelI18TensorListMetadataILi2EE18L2NormScaleFunctorIN3c104HalfES4_EJPfS6_fbiEEvlPViT_T0_DpT1_)
        /*0074*/ 	.word	0x00000000


	//----- nvinfo : EIATTR_MIN_STACK_SIZE
	.align		4
.L_47:
        /*0078*/ 	.byte	0x04, 0x12
        /*007a*/ 	.short	(.L_49 - .L_48)
	.align		4
.L_48:
        /*007c*/ 	.word	index@(_Z25multi_tensor_apply_kernelI18TensorListMetadataILi2EE18L2NormScaleFunctorIN3c104HalfES4_EJPfS6_fbiEEvlPViT_T0_DpT1_)
        /*0080*/ 	.word	0x00000000


	//----- nvinfo : EIATTR_MIN_STACK_SIZE
	.align		4
.L_49:
        /*0084*/ 	.byte	0x04, 0x12
        /*0086*/ 	.short	(.L_51 - .L_50)
	.align		4
.L_50:
        /*0088*/ 	.word	index@(_Z25multi_tensor_apply_kernelI18TensorListMetadataILi2EE18L2NormScaleFunctorIN3c104HalfEfEJPfS6_fbiEEvlPViT_T0_DpT1_)
        /*008c*/ 	.word	0x00000000


	//----- nvinfo : EIATTR_MIN_STACK_SIZE
	.align		4
.L_51:
        /*0090*/ 	.byte	0x04, 0x12
        /*0092*/ 	.short	(.L_53 - .L_52)
	.align		4
.L_52:
        /*0094*/ 	.word	index@(_Z25multi_tensor_apply_kernelI18TensorListMetadataILi2EE18L2NormScaleFunctorIfN3c104HalfEEJPfS6_fbiEEvlPViT_T0_DpT1_)
        /*0098*/ 	.word	0x00000000


	//----- nvinfo : EIATTR_MIN_STACK_SIZE
	.align		4
.L_53:
        /*009c*/ 	.byte	0x04, 0x12
        /*009e*/ 	.short	(.L_55 - .L_54)
	.align		4
.L_54:
        /*00a0*/ 	.word	index@(_Z25multi_tensor_apply_kernelI18TensorListMetadataILi2EE18L2NormScaleFunctorIffEJPfS4_fbiEEvlPViT_T0_DpT1_)
        /*00a4*/ 	.word	0x00000000


	//----- nvinfo : EIATTR_MIN_STACK_SIZE
	.align		4
.L_55:
        /*00a8*/ 	.byte	0x04, 0x12
        /*00aa*/ 	.short	(.L_57 - .L_56)
	.align		4
.L_56:
        /*00ac*/ 	.word	index@(_Z10cleanup_v3PfS_S_S_bi)
        /*00b0*/ 	.word	0x00000000
.L_57:


//--------------------- .nv.compat                --------------------------
	.section	.nv.compat,"",@"SHT_CUDA_COMPAT_INFO"
	.align	4
        /*0000*/ 	.byte	0x02, 0x09, 0x00, 0x00, 0x02, 0x02, 0x01, 0x00, 0x02, 0x05, 0x05, 0x00, 0x03, 0x07, 0x01, 0x01
        /*0010*/ 	.byte	0x02, 0x03, 0x00, 0x00, 0x02, 0x06, 0x01, 0x00, 0x04, 0x0b, 0x08, 0x00, 0x00, 0x00, 0x00, 0x00
        /*0020*/ 	.byte	0x00, 0x00, 0x00, 0x00


//--------------------- .nv.info._Z25multi_tensor_apply_kernelI18TensorListMetadataILi2EE18L2NormScaleFunctorIN3c104HalfES4_EJPfS6_fbiEEvlPViT_T0_DpT1_ --------------------------
	.section	.nv.info._Z25multi_tensor_apply_kernelI18TensorListMetadataILi2EE18L2NormScaleFunctorIN3c104HalfES4_EJPfS6_fbiEEvlPViT_T0_DpT1_,"",@"SHT_CUDA_INFO"
	.sectionflags	@""
	.align	4


	//----- nvinfo : EIATTR_CUDA_API_VERSION
	.align		4
        /*0000*/ 	.byte	0x04, 0x37
        /*0002*/ 	.short	(.L_59 - .L_58)
.L_58:
        /*0004*/ 	.word	0x00000082


	//----- nvinfo : EIATTR_KPARAM_INFO
	.align		4
.L_59:
        /*0008*/ 	.byte	0x04, 0x17
        /*000a*/ 	.short	(.L_61 - .L_60)
.L_60:
        /*000c*/ 	.word	0x00000000
        /*0010*/ 	.short	0x0008
        /*0012*/ 	.short	0x0c78
        /*0014*/ 	.byte	0x00, 0xf0, 0x11, 0x00


	//----- nvinfo : EIATTR_KPARAM_INFO
	.align		4
.L_61:
        /*0018*/ 	.byte	0x04, 0x17
        /*001a*/ 	.short	(.L_63 - .L_62)
.L_62:
        /*001c*/ 	.word	0x00000000
        /*0020*/ 	.short	0x0007
        /*0022*/ 	.short	0x0c74
        /*0024*/ 	.byte	0x00, 0xf0, 0x05, 0x00


	//----- nvinfo : EIATTR_KPARAM_INFO
	.align		4
.L_63:
        /*0028*/ 	.byte	0x04, 0x17
        /*002a*/ 	.short	(.L_65 - .L_64)
.L_64:
        /*002c*/ 	.word	0x00000000
        /*0030*/ 	.short	0x0006
        /*0032*/ 	.short	0x0c70
        /*0034*/ 	.byte	0x00, 0xf0, 0x11, 0x00


	//----- nvinfo : EIATTR_KPARAM_INFO
	.align		4
.L_65:
        /*0038*/ 	.byte	0x04, 0x17
        /*003a*/ 	.short	(.L_67 - .L_66)
.L_66:
        /*003c*/ 	.word	0x00000000
        /*0040*/ 	.short	0x0005
        /*0042*/ 	.short	0x0c68
        /*0044*/ 	.byte	0x00, 0xf0, 0x21, 0x00


	//----- nvinfo : EIATTR_KPARAM_INFO
	.align		4
.L_67:
        /*0048*/ 	.byte	0x04, 0x17
        /*004a*/ 	.short	(.L_69 - .L_68)
.L_68:
        /*004c*/ 	.word	0x00000000
        /*0050*/ 	.short	0x0004
        /*0052*/ 	.short	0x0c60
        /*0054*/ 	.byte	0x00, 0xf0, 0x21, 0x00


	//----- nvinfo : EIATTR_KPARAM_INFO
	.align		4
.L_69:
        /*0058*/ 	.byte	0x04, 0x17
        /*005a*/ 	.short	(.L_71 - .L_70)
.L_70:
        /*005c*/ 	.word	0x00000000
        /*0060*/ 	.short	0x0003
        /*0062*/ 	.short	0x0c58
        /*0064*/ 	.byte	0x00, 0xf0, 0x05, 0x00


	//----- nvinfo : EIATTR_KPARAM_INFO
	.align		4
.L_71:
        /*0068*/ 	.byte	0x04, 0x17
        /*006a*/ 	.short	(.L_73 - .L_72)
.L_72:
        /*006c*/ 	.word	0x00000000
        /*0070*/ 	.short	0x0002
        /*0072*/ 	.short	0x0010
        /*0074*/ 	.byte	0x00, 0xf0, 0x21, 0x31


	//----- nvinfo : EIATTR_KPARAM_INFO
	.align		4
.L_73:
        /*0078*/ 	.byte	0x04, 0x17
        /*007a*/ 	.short	(.L_75 - .L_74)
.L_74:
        /*007c*/ 	.word	0x00000000
        /*0080*/ 	.short	0x0001
        /*0082*/ 	.short	0x0008
        /*0084*/ 	.byte	0x00, 0xf0, 0x21, 0x00


	//----- nvinfo : EIATTR_KPARAM_INFO
	.align		4
.L_75:
        /*0088*/ 	.byte	0x04, 0x17
        /*008a*/ 	.short	(.L_77 - .L_76)
.L_76:
        /*008c*/ 	.word	0x00000000
        /*0090*/ 	.short	0x0000
        /*0092*/ 	.short	0x0000
        /*0094*/ 	.byte	0x00, 0xf0, 0x21, 0x00


	//----- nvinfo : EIATTR_SPARSE_MMA_MASK
	.align		4
.L_77:
        /*0098*/ 	.byte	0x03, 0x50
        /*009a*/ 	.short	0x0000


	//----- nvinfo : EIATTR_MAXREG_COUNT
	.align		4
        /*009c*/ 	.byte	0x03, 0x1b
        /*009e*/ 	.short	0x00ff


	//----- nvinfo : EIATTR_NUM_BARRIERS
	.align		4
        /*00a0*/ 	.byte	0x02, 0x4c
        /*00a2*/ 	.byte	0x01
	.zero		1


	//----- nvinfo : EIATTR_MERCURY_ISA_VERSION
	.align		4
        /*00a4*/ 	.byte	0x03, 0x5f
        /*00a6*/ 	.short	0x0101


	//----- nvinfo : EIATTR_COOP_GROUP_MASK_REGIDS
	.align		4
        /*00a8*/ 	.byte	0x04, 0x29
        /*00aa*/ 	.short	(.L_79 - .L_78)


	//   ....[0]....
.L_78:
        /*00ac*/ 	.word	0xffffffff


	//   ....[1]....
        /*00b0*/ 	.word	0xffffffff


	//   ....[2]....
        /*00b4*/ 	.word	0xffffffff


	//   ....[3]....
        /*00b8*/ 	.word	0xffffffff


	//   ....[4]....
        /*00bc*/ 	.word	0xffffffff


	//   ....[5]....
        /*00c0*/ 	.word	0x0500000b


	//   ....[6]....
        /*00c4*/ 	.word	0x0500000b


	//   ....[7]....
        /*00c8*/ 	.word	0x0500000b


	//   ....[8]....
        /*00cc*/ 	.word	0x0500000b


	//   ....[9]....
        /*00d0*/ 	.word	0x0500000b


	//----- nvinfo : EIATTR_COOP_GROUP_INSTR_OFFSETS
	.align		4
.L_79:
        /*00d4*/ 	.byte	0x04, 0x28
        /*00d6*/ 	.short	(.L_81 - .L_80)


	//   ....[0]....
.L_80:
        /*00d8*/ 	.word	0x00000b70


	//   ....[1]....
        /*00dc*/ 	.word	0x00000b90


	//   ....[2]....
        /*00e0*/ 	.word	0x00000bb0


	//   ....[3]....
        /*00e4*/ 	.word	0x00000bd0


	//   ....[4]....
        /*00e8*/ 	.word	0x00000bf0


	//   ....[5]....
        /*00ec*/ 	.word	0x00000df0


	//   ....[6]....
        /*00f0*/ 	.word	0x00000e60


	//   ....[7]....
        /*00f4*/ 	.word	0x00000ed0


	//   ....[8]....
        /*00f8*/ 	.word	0x00000f40


	//   ....[9]....
        /*00fc*/ 	.word	0x00000fb0


	//----- nvinfo : EIATTR_EXIT_INSTR_OFFSETS
	.align		4
.L_81:
        /*0100*/ 	.byte	0x04, 0x1c
        /*0102*/ 	.short	(.L_83 - .L_82)


	//   ....[0]....
.L_82:
        /*0104*/ 	.word	0x00000c40


	//   ....[1]....
        /*0108*/ 	.word	0x00000d20


	//   ....[2]....
        /*010c*/ 	.word	0x00000da0


	//----- nvinfo : EIATTR_CRS_STACK_SIZE
	.align		4
.L_83:
        /*0110*/ 	.byte	0x04, 0x1e
        /*0112*/ 	.short	(.L_85 - .L_84)
.L_84:
        /*0114*/ 	.word	0x00000000


	//----- nvinfo : EIATTR_CBANK_PARAM_SIZE
	.align		4
.L_85:
        /*0118*/ 	.byte	0x03, 0x19
        /*011a*/ 	.short	0x0c7c


	//----- nvinfo : EIATTR_PARAM_CBANK
	.align		4
        /*011c*/ 	.byte	0x04, 0x0a
        /*011e*/ 	.short	(.L_87 - .L_86)
	.align		4
.L_86:
        /*0120*/ 	.word	index@(.nv.constant0._Z25multi_tensor_apply_kernelI18TensorListMetadataILi2EE18L2NormScaleFunctorIN3c104HalfES4_EJPfS6_fbiEEvlPViT_T0_DpT1_)
        /*0124*/ 	.short	0x0210
        /*0126*/ 	.short	0x0c7c


	//----- nvinfo : EIATTR_SW_WAR
	.align		4
.L_87:
        /*0128*/ 	.byte	0x04, 0x36
        /*012a*/ 	.short	(.L_89 - .L_88)
.L_88:
        /*012c*/ 	.word	0x00000008
.L_89:


//--------------------- .nv.info._Z25multi_tensor_apply_kernelI18TensorListMetadataILi2EE18L2NormScaleFunctorIN3c104HalfEfEJPfS6_fbiEEvlPViT_T0_DpT1_ --------------------------
	.section	.nv.info._Z25multi_tensor_apply_kernelI18TensorListMetadataILi2EE18L2NormScaleFunctorIN3c104HalfEfEJPfS6_fbiEEvlPViT_T0_DpT1_,"",@"SHT_CUDA_INFO"
	.sectionflags	@""
	.align	4


	//----- nvinfo : EIATTR_CUDA_API_VERSION
	.align		4
        /*0000*/ 	.byte	0x04, 0x37
        /*0002*/ 	.short	(.L_91 - .L_90)
.L_90:
        /*0004*/ 	.word	0x00000082


	//----- nvinfo : EIATTR_KPARAM_INFO
	.align		4
.L_91:
        /*0008*/ 	.byte	0x04, 0x17
        /*000a*/ 	.short	(.L_93 - .L_92)
.L_92:
        /*000c*/ 	.word	0x00000000
        /*0010*/ 	.short	0x0008
        /*0012*/ 	.short	0x0c78
        /*0014*/ 	.byte	0x00, 0xf0, 0x11, 0x00


	//----- nvinfo : EIATTR_KPARAM_INFO
	.align		4
.L_93:
        /*0018*/ 	.byte	0x04, 0x17
        /*001a*/ 	.short	(.L_95 - .L_94)
.L_94:
        /*001c*/ 	.word	0x00000000
        /*0020*/ 	.short	0x0007
        /*0022*/ 	.short	0x0c74
        /*0024*/ 	.byte	0x00, 0xf0, 0x05, 0x00


	//----- nvinfo : EIATTR_KPARAM_INFO
	.align		4
.L_95:
        /*0028*/ 	.byte	0x04, 0x17
        /*002a*/ 	.short	(.L_97 - .L_96)
.L_96:
        /*002c*/ 	.word	0x00000000
        /*0030*/ 	.short	0x0006
        /*0032*/ 	.short	0x0c70
        /*0034*/ 	.byte	0x00, 0xf0, 0x11, 0x00


	//----- nvinfo : EIATTR_KPARAM_INFO
	.align		4
.L_97:
        /*0038*/ 	.byte	0x04, 0x17
        /*003a*/ 	.short	(.L_99 - .L_98)
.L_98:
        /*003c*/ 	.word	0x00000000
        /*0040*/ 	.short	0x0005
        /*0042*/ 	.short	0x0c68
        /*0044*/ 	.byte	0x00, 0xf0, 0x21, 0x00


	//----- nvinfo : EIATTR_KPARAM_INFO
	.align		4
.L_99:
        /*0048*/ 	.byte	0x04, 0x17
        /*004a*/ 	.short	(.L_101 - .L_100)
.L_100:
        /*004c*/ 	.word	0x00000000
        /*0050*/ 	.short	0x0004
        /*0052*/ 	.short	0x0c60
        /*0054*/ 	.byte	0x00, 0xf0, 0x21, 0x00


	//----- nvinfo : EIATTR_KPARAM_INFO
	.align		4
.L_101:
        /*0058*/ 	.byte	0x04, 0x17
        /*005a*/ 	.short	(.L_103 - .L_102)
.L_102:
        /*005c*/ 	.word	0x00000000
        /*0060*/ 	.short	0x0003
        /*0062*/ 	.short	0x0c58
        /*0064*/ 	.byte	0x00, 0xf0, 0x05, 0x00


	//----- nvinfo : EIATTR_KPARAM_INFO
	.align		4
.L_103:
        /*0068*/ 	.byte	0x04, 0x17
        /*006a*/ 	.short	(.L_105 - .L_104)
.L_104:
        /*006c*/ 	.word	0x00000000
        /*0070*/ 	.short	0x0002
        /*0072*/ 	.short	0x0010
        /*0074*/ 	.byte	0x00, 0xf0, 0x21, 0x31


	//----- nvinfo : EIATTR_KPARAM_INFO
	.align		4
.L_105:
        /*0078*/ 	.byte	0x04, 0x17
        /*007a*/ 	.short	(.L_107 - .L_106)
.L_106:
        /*007c*/ 	.word	0x00000000
        /*0080*/ 	.short	0x0001
        /*0082*/ 	.short	0x0008
        /*0084*/ 	.byte	0x00, 0xf0, 0x21, 0x00


	//----- nvinfo : EIATTR_KPARAM_INFO
	.align		4
.L_107:
        /*0088*/ 	.byte	0x04, 0x17
        /*008a*/ 	.short	(.L_109 - .L_108)
.L_108:
        /*008c*/ 	.word	0x00000000
        /*0090*/ 	.short	0x0000
        /*0092*/ 	.short	0x0000
        /*0094*/ 	.byte	0x00, 0xf0, 0x21, 0x00


	//----- nvinfo : EIATTR_SPARSE_MMA_MASK
	.align		4
.L_109:
        /*0098*/ 	.byte	0x03, 0x50
        /*009a*/ 	.short	0x0000


	//----- nvinfo : EIATTR_MAXREG_COUNT
	.align		4
        /*009c*/ 	.byte	0x03, 0x1b
        /*009e*/ 	.short	0x00ff


	//----- nvinfo : EIATTR_NUM_BARRIERS
	.align		4
        /*00a0*/ 	.byte	0x02, 0x4c
        /*00a2*/ 	.byte	0x01
	.zero		1


	//----- nvinfo : EIATTR_MERCURY_ISA_VERSION
	.align		4
        /*00a4*/ 	.byte	0x03, 0x5f
        /*00a6*/ 	.short	0x0101


	//----- nvinfo : EIATTR_COOP_GROUP_MASK_REGIDS
	.align		4
        /*00a8*/ 	.byte	0x04, 0x29
        /*00aa*/ 	.short	(.L_111 - .L_110)


	//   ....[0]....
.L_110:
        /*00ac*/ 	.word	0xffffffff


	//   ....[1]....
        /*00b0*/ 	.word	0xffffffff


	//   ....[2]....
        /*00b4*/ 	.word	0xffffffff


	//   ....[3]....
        /*00b8*/ 	.word	0xffffffff


	//   ....[4]....
        /*00bc*/ 	.word	0xffffffff


	//   ....[5]....
        /*00c0*/ 	.word	0x0500000a


	//   ....[6]....
        /*00c4*/ 	.word	0x0500000a


	//   ....[7]....
        /*00c8*/ 	.word	0x0500000a


	//   ....[8]....
        /*00cc*/ 	.word	0x0500000a


	//   ....[9]....
        /*00d0*/ 	.word	0x0500000a


	//----- nvinfo : EIATTR_COOP_GROUP_INSTR_OFFSETS
	.align		4
.L_111:
        /*00d4*/ 	.byte	0x04, 0x28
        /*00d6*/ 	.short	(.L_113 - .L_112)


	//   ....[0]....
.L_112:
        /*00d8*/ 	.word	0x00000a70


	//   ....[1]....
        /*00dc*/ 	.word	0x00000a90


	//   ....[2]....
        /*00e0*/ 	.word	0x00000ab0


	//   ....[3]....
        /*00e4*/ 	.word	0x00000ad0


	//   ....[4]....
        /*00e8*/ 	.word	0x00000af0


	//   ....[5]....
        /*00ec*/ 	.word	0x00000d00


	//   ....[6]....
        /*00f0*/ 	.word	0x00000d70


	//   ....[7]....
        /*00f4*/ 	.word	0x00000de0


	//   ....[8]....
        /*00f8*/ 	.word	0x00000e50


	//   ....[9]....
        /*00fc*/ 	.word	0x00000ec0


	//----- nvinfo : EIATTR_EXIT_INSTR_OFFSETS
	.align		4
.L_113:
        /*0100*/ 	.byte	0x04, 0x1c
        /*0102*/ 	.short	(.L_115 - .L_114)


	//   ....[0]....
.L_114:
        /*0104*/ 	.word	0x00000b40


	//   ....[1]....
        /*0108*/ 	.word	0x00000c20


	//   ....[2]....
        /*010c*/ 	.word	0x00000cb0


	//----- nvinfo : EIATTR_CRS_STACK_SIZE
	.align		4
.L_115:
        /*0110*/ 	.byte	0x04, 0x1e
        /*0112*/ 	.short	(.L_117 - .L_116)
.L_116:
        /*0114*/ 	.word	0x00000000


	//----- nvinfo : EIATTR_CBANK_PARAM_SIZE
	.align		4
.L_117:
        /*0118*/ 	.byte	0x03, 0x19
        /*011a*/ 	.short	0x0c7c


	//----- nvinfo : EIATTR_PARAM_CBANK
	.align		4
        /*011c*/ 	.byte	0x04, 0x0a
        /*011e*/ 	.short	(.L_119 - .L_118)
	.align		4
.L_118:
        /*0120*/ 	.word	index@(.nv.constant0._Z25multi_tensor_apply_kernelI18TensorListMetadataILi2EE18L2NormScaleFunctorIN3c104HalfEfEJPfS6_fbiEEvlPViT_T0_DpT1_)
        /*0124*/ 	.short	0x0210
        /*0126*/ 	.short	0x0c7c


	//----- nvinfo : EIATTR_SW_WAR
	.align		4
.L_119:
        /*0128*/ 	.byte	0x04, 0x36
        /*012a*/ 	.short	(.L_121 - .L_120)
.L_120:
        /*012c*/ 	.word	0x00000008
.L_121:


//--------------------- .nv.info._Z25multi_tensor_apply_kernelI18TensorListMetadataILi2EE18L2NormScaleFunctorIfN3c104HalfEEJPfS6_fbiEEvlPViT_T0_DpT1_ --------------------------
	.section	.nv.info._Z25multi_tensor_apply_kernelI18TensorListMetadataILi2EE18L2NormScaleFunctorIfN3c104HalfEEJPfS6_fbiEEvlPViT_T0_DpT1_,"",@"SHT_CUDA_INFO"
	.sectionflags	@""
	.align	4


	//----- nvinfo : EIATTR_CUDA_API_VERSION
	.align		4
        /*0000*/ 	.byte	0x04, 0x37
        /*0002*/ 	.short	(.L_123 - .L_122)
.L_122:
        /*0004*/ 	.word	0x00000082


	//----- nvinfo : EIATTR_KPARAM_INFO
	.align		4
.L_123:
        /*0008*/ 	.byte	0x04, 0x17
        /*000a*/ 	.short	(.L_125 - .L_124)
.L_124:
        /*000c*/ 	.word	0x00000000
        /*0010*/ 	.short	0x0008
        /*0012*/ 	.short	0x0c78
        /*0014*/ 	.byte	0x00, 0xf0, 0x11, 0x00


	//----- nvinfo : EIATTR_KPARAM_INFO
	.align		4
.L_125:
        /*0018*/ 	.byte	0x04, 0x17
        /*001a*/ 	.short	(.L_127 - .L_126)
.L_126:
        /*001c*/ 	.word	0x00000000
        /*0020*/ 	.short	0x0007
        /*0022*/ 	.short	0x0c74
        /*0024*/ 	.byte	0x00, 0xf0, 0x05, 0x00


	//----- nvinfo : EIATTR_KPARAM_INFO
	.align		4
.L_127:
        /*0028*/ 	.byte	0x04, 0x17
        /*002a*/ 	.short	(.L_129 - .L_128)
.L_128:
        /*002c*/ 	.word	0x00000000
        /*0030*/ 	.short	0x0006
        /*0032*/ 	.short	0x0c70
        /*0034*/ 	.byte	0x00, 0xf0, 0x11, 0x00


	//----- nvinfo : EIATTR_KPARAM_INFO
	.align		4
.L_129:
        /*0038*/ 	.byte	0x04, 0x17
        /*003a*/ 	.short	(.L_131 - .L_130)
.L_130:
        /*003c*/ 	.word	0x00000000
        /*0040*/ 	.short	0x0005
        /*0042*/ 	.short	0x0c68
        /*0044*/ 	.byte	0x00, 0xf0, 0x21, 0x00


	//----- nvinfo : EIATTR_KPARAM_INFO
	.align		4
.L_131:
        /*0048*/ 	.byte	0x04, 0x17
        /*004a*/ 	.short	(.L_133 - .L_132)
.L_132:
        /*004c*/ 	.word	0x00000000
        /*0050*/ 	.short	0x0004
        /*0052*/ 	.short	0x0c60
        /*0054*/ 	.byte	0x00, 0xf0, 0x21, 0x00


	//----- nvinfo : EIATTR_KPARAM_INFO
	.align		4
.L_133:
        /*0058*/ 	.byte	0x04, 0x17
        /*005a*/ 	.short	(.L_135 - .L_134)
.L_134:
        /*005c*/ 	.word	0x00000000
        /*0060*/ 	.short	0x0003
        /*0062*/ 	.short	0x0c58
        /*0064*/ 	.byte	0x00, 0xf0, 0x05, 0x00


	//----- nvinfo : EIATTR_KPARAM_INFO
	.align		4
.L_135:
        /*0068*/ 	.byte	0x04, 0x17
        /*006a*/ 	.short	(.L_137 - .L_136)
.L_136:
        /*006c*/ 	.word	0x00000000
        /*0070*/ 	.short	0x0002
        /*0072*/ 	.short	0x0010
        /*0074*/ 	.byte	0x00, 0xf0, 0x21, 0x31


	//----- nvinfo : EIATTR_KPARAM_INFO
	.align		4
.L_137:
        /*0078*/ 	.byte	0x04, 0x17
        /*007a*/ 	.short	(.L_139 - .L_138)
.L_138:
        /*007c*/ 	.word	0x00000000
        /*0080*/ 	.short	0x0001
        /*0082*/ 	.short	0x0008
        /*0084*/ 	.byte	0x00, 0xf0, 0x21, 0x00


	//----- nvinfo : EIATTR_KPARAM_INFO
	.align		4
.L_139:
        /*0088*/ 	.byte	0x04, 0x17
        /*008a*/ 	.short	(.L_141 - .L_140)
.L_140:
        /*008c*/ 	.word	0x00000000
        /*0090*/ 	.short	0x0000
        /*0092*/ 	.short	0x0000
        /*0094*/ 	.byte	0x00, 0xf0, 0x21, 0x00


	//----- nvinfo : EIATTR_SPARSE_MMA_MASK
	.align		4
.L_141:
        /*0098*/ 	.byte	0x03, 0x50
        /*009a*/ 	.short	0x0000


	//----- nvinfo : EIATTR_MAXREG_COUNT
	.align		4
        /*009c*/ 	.byte	0x03, 0x1b
        /*009e*/ 	.short	0x00ff


	//----- nvinfo : EIATTR_NUM_BARRIERS
	.align		4
        /*00a0*/ 	.byte	0x02, 0x4c
        /*00a2*/ 	.byte	0x01
	.zero		1


	//----- nvinfo : EIATTR_MERCURY_ISA_VERSION
	.align		4
        /*00a4*/ 	.byte	0x03, 0x5f
        /*00a6*/ 	.short	0x0101


	//----- nvinfo : EIATTR_COOP_GROUP_MASK_REGIDS
	.align		4
        /*00a8*/ 	.byte	0x04, 0x29
        /*00aa*/ 	.short	(.L_143 - .L_142)


	//   ....[0]....
.L_142:
        /*00ac*/ 	.word	0xffffffff


	//   ....[1]....
        /*00b0*/ 	.word	0xffffffff


	//   ....[2]....
        /*00b4*/ 	.word	0xffffffff


	//   ....[3]....
        /*00b8*/ 	.word	0xffffffff


	//   ....[4]....
        /*00bc*/ 	.word	0xffffffff


	//   ....[5]....
        /*00c0*/ 	.word	0x0500000b


	//   ....[6]....
        /*00c4*/ 	.word	0x0500000b


	//   ....[7]....
        /*00c8*/ 	.word	0x0500000b


	//   ....[8]....
        /*00cc*/ 	.word	0x0500000b


	//   ....[9]....
        /*00d0*/ 	.word	0x0500000b


	//----- nvinfo : EIATTR_COOP_GROUP_INSTR_OFFSETS
	.align		4
.L_143:
        /*00d4*/ 	.byte	0x04, 0x28
        /*00d6*/ 	.short	(.L_145 - .L_144)


	//   ....[0]....
.L_144:
        /*00d8*/ 	.word	0x00000aa0


	//   ....[1]....
        /*00dc*/ 	.word	0x00000ac0


	//   ....[2]....
        /*00e0*/ 	.word	0x00000ae0


	//   ....[3]....
        /*00e4*/ 	.word	0x00000b00


	//   ....[4]....
        /*00e8*/ 	.word	0x00000b20


	//   ....[5]....
        /*00ec*/ 	.word	0x00000d20


	//   ....[6]....
        /*00f0*/ 	.word	0x00000d90


	//   ....[7]....
        /*00f4*/ 	.word	0x00000e00


	//   ....[8]....
        /*00f8*/ 	.word	0x00000e70


	//   ....[9]....
        /*00fc*/ 	.word	0x00000ee0


	//----- nvinfo : EIATTR_EXIT_INSTR_OFFSETS
	.align		4
.L_145:
        /*0100*/ 	.byte	0x04, 0x1c
        /*0102*/ 	.short	(.L_147 - .L_146)


	//   ....[0]....
.L_146:
        /*0104*/ 	.word	0x00000b70


	//   ....[1]....
        /*0108*/ 	.word	0x00000c50


	//   ....[2]....
        /*010c*/ 	.word	0x00000cd0


	//----- nvinfo : EIATTR_CRS_STACK_SIZE
	.align		4
.L_147:
        /*0110*/ 	.byte	0x04, 0x1e
        /*0112*/ 	.short	(.L_149 - .L_148)
.L_148:
        /*0114*/ 	.word	0x00000000


	//----- nvinfo : EIATTR_CBANK_PARAM_SIZE
	.align		4
.L_149:
        /*0118*/ 	.byte	0x03, 0x19
        /*011a*/ 	.short	0x0c7c


	//----- nvinfo : EIATTR_PARAM_CBANK
	.align		4
        /*011c*/ 	.byte	0x04, 0x0a
        /*011e*/ 	.short	(.L_151 - .L_150)
	.align		4
.L_150:
        /*0120*/ 	.word	index@(.nv.constant0._Z25multi_tensor_apply_kernelI18TensorListMetadataILi2EE18L2NormScaleFunctorIfN3c104HalfEEJPfS6_fbiEEvlPViT_T0_DpT1_)
        /*0124*/ 	.short	0x0210
        /*0126*/ 	.short	0x0c7c


	//----- nvinfo : EIATTR_SW_WAR
	.align		4
.L_151:
        /*0128*/ 	.byte	0x04, 0x36
        /*012a*/ 	.short	(.L_153 - .L_152)
.L_152:
        /*012c*/ 	.word	0x00000008
.L_153:


//--------------------- .nv.info._Z25multi_tensor_apply_kernelI18TensorListMetadataILi2EE18L2NormScaleFunctorIffEJPfS4_fbiEEvlPViT_T0_DpT1_ --------------------------
	.section	.nv.info._Z25multi_tensor_apply_kernelI18TensorListMetadataILi2EE18L2NormScaleFunctorIffEJPfS4_fbiEEvlPViT_T0_DpT1_,"",@"SHT_CUDA_INFO"
	.sectionflags	@""
	.align	4


	//----- nvinfo : EIATTR_CUDA_API_VERSION
	.align		4
        /*0000*/ 	.byte	0x04, 0x37
        /*0002*/ 	.short	(.L_155 - .L_154)
.L_154:
        /*0004*/ 	.word	0x00000082


	//----- nvinfo : EIATTR_KPARAM_INFO
	.align		4
.L_155:
        /*0008*/ 	.byte	0x04, 0x17
        /*000a*/ 	.short	(.L_157 - .L_156)
.L_156:
        /*000c*/ 	.word	0x00000000
        /*0010*/ 	.short	0x0008
        /*0012*/ 	.short	0x0c78
        /*0014*/ 	.byte	0x00, 0xf0, 0x11, 0x00


	//----- nvinfo : EIATTR_KPARAM_INFO
	.align		4
.L_157:
        /*0018*/ 	.byte	0x04, 0x17
        /*001a*/ 	.short	(.L_159 - .L_158)
.L_158:
        /*001c*/ 	.word	0x00000000
        /*0020*/ 	.short	0x0007
        /*0022*/ 	.short	0x0c74
        /*0024*/ 	.byte	0x00, 0xf0, 0x05, 0x00


	//----- nvinfo : EIATTR_KPARAM_INFO
	.align		4
.L_159:
        /*0028*/ 	.byte	0x04, 0x17
        /*002a*/ 	.short	(.L_161 - .L_160)
.L_160:
        /*002c*/ 	.word	0x00000000
        /*0030*/ 	.short	0x0006
        /*0032*/ 	.short	0x0c70
        /*0034*/ 	.byte	0x00, 0xf0, 0x11, 0x00


	//----- nvinfo : EIATTR_KPARAM_INFO
	.align		4
.L_161:
        /*0038*/ 	.byte	0x04, 0x17
        /*003a*/ 	.short	(.L_163 - .L_162)
.L_162:
        /*003c*/ 	.word	0x00000000
        /*0040*/ 	.short	0x0005
        /*0042*/ 	.short	0x0c68
        /*0044*/ 	.byte	0x00, 0xf0, 0x21, 0x00


	//----- nvinfo : EIATTR_KPARAM_INFO
	.align		4
.L_163:
        /*0048*/ 	.byte	0x04, 0x17
        /*004a*/ 	.short	(.L_165 - .L_164)
.L_164:
        /*004c*/ 	.word	0x00000000
        /*0050*/ 	.short	0x0004
        /*0052*/ 	.short	0x0c60
        /*0054*/ 	.byte	0x00, 0xf0, 0x21, 0x00


	//----- nvinfo : EIATTR_KPARAM_INFO
	.align		4
.L_165:
        /*0058*/ 	.byte	0x04, 0x17
        /*005a*/ 	.short	(.L_167 - .L_166)
.L_166:
        /*005c*/ 	.word	0x00000000
        /*0060*/ 	.short	0x0003
        /*0062*/ 	.short	0x0c58
        /*0064*/ 	.byte	0x00, 0xf0, 0x05, 0x00


	//----- nvinfo : EIATTR_KPARAM_INFO
	.align		4
.L_167:
        /*0068*/ 	.byte	0x04, 0x17
        /*006a*/ 	.short	(.L_169 - .L_168)
.L_168:
        /*006c*/ 	.word	0x00000000
        /*0070*/ 	.short	0x0002
        /*0072*/ 	.short	0x0010
        /*0074*/ 	.byte	0x00, 0xf0, 0x21, 0x31


	//----- nvinfo : EIATTR_KPARAM_INFO
	.align		4
.L_169:
        /*0078*/ 	.byte	0x04, 0x17
        /*007a*/ 	.short	(.L_171 - .L_170)
.L_170:
        /*007c*/ 	.word	0x00000000
        /*0080*/ 	.short	0x0001
        /*0082*/ 	.short	0x0008
        /*0084*/ 	.byte	0x00, 0xf0, 0x21, 0x00


	//----- nvinfo : EIATTR_KPARAM_INFO
	.align		4
.L_171:
        /*0088*/ 	.byte	0x04, 0x17
        /*008a*/ 	.short	(.L_173 - .L_172)
.L_172:
        /*008c*/ 	.word	0x00000000
        /*0090*/ 	.short	0x0000
        /*0092*/ 	.short	0x0000
        /*0094*/ 	.byte	0x00, 0xf0, 0x21, 0x00


	//----- nvinfo : EIATTR_SPARSE_MMA_MASK
	.align		4
.L_173:
        /*0098*/ 	.byte	0x03, 0x50
        /*009a*/ 	.short	0x0000


	//----- nvinfo : EIATTR_MAXREG_COUNT
	.align		4
        /*009c*/ 	.byte	0x03, 0x1b
        /*009e*/ 	.short	0x00ff


	//----- nvinfo : EIATTR_NUM_BARRIERS
	.align		4
        /*00a0*/ 	.byte	0x02, 0x4c
        /*00a2*/ 	.byte	0x01
	.zero		1


	//----- nvinfo : EIATTR_MERCURY_ISA_VERSION
	.align		4
        /*00a4*/ 	.byte	0x03, 0x5f
        /*00a6*/ 	.short	0x0101


	//----- nvinfo : EIATTR_COOP_GROUP_MASK_REGIDS
	.align		4
        /*00a8*/ 	.byte	0x04, 0x29
        /*00aa*/ 	.short	(.L_175 - .L_174)


	//   ....[0]....
.L_174:
        /*00ac*/ 	.word	0xffffffff


	//   ....[1]....
        /*00b0*/ 	.word	0xffffffff


	//   ....[2]....
        /*00b4*/ 	.word	0xffffffff


	//   ....[3]....
        /*00b8*/ 	.word	0xffffffff


	//   ....[4]....
        /*00bc*/ 	.word	0xffffffff


	//   ....[5]....
        /*00c0*/ 	.word	0x0500000a


	//   ....[6]....
        /*00c4*/ 	.word	0x0500000a


	//   ....[7]....
        /*00c8*/ 	.word	0x0500000a


	//   ....[8]....
        /*00cc*/ 	.word	0x0500000a


	//   ....[9]....
        /*00d0*/ 	.word	0x0500000a


	//----- nvinfo : EIATTR_COOP_GROUP_INSTR_OFFSETS
	.align		4
.L_175:
        /*00d4*/ 	.byte	0x04, 0x28
        /*00d6*/ 	.short	(.L_177 - .L_176)


	//   ....[0]....
.L_176:
        /*00d8*/ 	.word	0x000009d0


	//   ....[1]....
        /*00dc*/ 	.word	0x000009f0


	//   ....[2]....
        /*00e0*/ 	.word	0x00000a10


	//   ....[3]....
        /*00e4*/ 	.word	0x00000a30


	//   ....[4]....
        /*00e8*/ 	.word	0x00000a50


	//   ....[5]....
        /*00ec*/ 	.word	0x00000c60


	//   ....[6]....
        /*00f0*/ 	.word	0x00000cd0


	//   ....[7]....
        /*00f4*/ 	.word	0x00000d40


	//   ....[8]....
        /*00f8*/ 	.word	0x00000db0


	//   ....[9]....
        /*00fc*/ 	.word	0x00000e20


	//----- nvinfo : EIATTR_EXIT_INSTR_OFFSETS
	.align		4
.L_177:
        /*0100*/ 	.byte	0x04, 0x1c
        /*0102*/ 	.short	(.L_179 - .L_178)


	//   ....[0]....
.L_178:
        /*0104*/ 	.word	0x00000aa0


	//   ....[1]....
        /*0108*/ 	.word	0x00000b80


	//   ....[2]....
        /*010c*/ 	.word	0x00000c10


	//----- nvinfo : EIATTR_CRS_STACK_SIZE
	.align		4
.L_179:
        /*0110*/ 	.byte	0x04, 0x1e
        /*0112*/ 	.short	(.L_181 - .L_180)
.L_180:
        /*0114*/ 	.word	0x00000000


	//----- nvinfo : EIATTR_CBANK_PARAM_SIZE
	.align		4
.L_181:
        /*0118*/ 	.byte	0x03, 0x19
        /*011a*/ 	.short	0x0c7c


	//----- nvinfo : EIATTR_PARAM_CBANK
	.align		4
        /*011c*/ 	.byte	0x04, 0x0a
        /*011e*/ 	.short	(.L_183 - .L_182)
	.align		4
.L_182:
        /*0120*/ 	.word	index@(.nv.constant0._Z25multi_tensor_apply_kernelI18TensorListMetadataILi2EE18L2NormScaleFunctorIffEJPfS4_fbiEEvlPViT_T0_DpT1_)
        /*0124*/ 	.short	0x0210
        /*0126*/ 	.short	0x0c7c


	//----- nvinfo : EIATTR_SW_WAR
	.align		4
.L_183:
        /*0128*/ 	.byte	0x04, 0x36
        /*012a*/ 	.short	(.L_185 - .L_184)
.L_184:
        /*012c*/ 	.word	0x00000008
.L_185:


//--------------------- .nv.info._Z10cleanup_v3PfS_S_S_bi --------------------------
	.section	.nv.info._Z10cleanup_v3PfS_S_S_bi,"",@"SHT_CUDA_INFO"
	.sectionflags	@""
	.align	4


	//----- nvinfo : EIATTR_CUDA_API_VERSION
	.align		4
        /*0000*/ 	.byte	0x04, 0x37
        /*0002*/ 	.short	(.L_187 - .L_186)
.L_186:
        /*0004*/ 	.word	0x00000082


	//----- nvinfo : EIATTR_KPARAM_INFO
	.align		4
.L_187:
        /*0008*/ 	.byte	0x04, 0x17
        /*000a*/ 	.short	(.L_189 - .L_188)
.L_188:
        /*000c*/ 	.word	0x00000000
        /*0010*/ 	.short	0x0005
        /*0012*/ 	.short	0x0024
        /*0014*/ 	.byte	0x00, 0xf0, 0x11, 0x00


	//----- nvinfo : EIATTR_KPARAM_INFO
	.align		4
.L_189:
        /*0018*/ 	.byte	0x04, 0x17
        /*001a*/ 	.short	(.L_191 - .L_190)
.L_190:
        /*001c*/ 	.word	0x00000000
        /*0020*/ 	.short	0x0004
        /*0022*/ 	.short	0x0020
        /*0024*/ 	.byte	0x00, 0xf0, 0x05, 0x00


	//----- nvinfo : EIATTR_KPARAM_INFO
	.align		4
.L_191:
        /*0028*/ 	.byte	0x04, 0x17
        /*002a*/ 	.short	(.L_193 - .L_192)
.L_192:
        /*002c*/ 	.word	0x00000000
        /*0030*/ 	.short	0x0003
        /*0032*/ 	.short	0x0018
        /*0034*/ 	.byte	0x00, 0xf0, 0x21, 0x00


	//----- nvinfo : EIATTR_KPARAM_INFO
	.align		4
.L_193:
        /*0038*/ 	.byte	0x04, 0x17
        /*003a*/ 	.short	(.L_195 - .L_194)
.L_194:
        /*003c*/ 	.word	0x00000000
        /*0040*/ 	.short	0x0002
        /*0042*/ 	.short	0x0010
        /*0044*/ 	.byte	0x00, 0xf0, 0x21, 0x00


	//----- nvinfo : EIATTR_KPARAM_INFO
	.align		4
.L_195:
        /*0048*/ 	.byte	0x04, 0x17
        /*004a*/ 	.short	(.L_197 - .L_196)
.L_196:
        /*004c*/ 	.word	0x00000000
        /*0050*/ 	.short	0x0001
        /*0052*/ 	.short	0x0008
        /*0054*/ 	.byte	0x00, 0xf0, 0x21, 0x00


	//----- nvinfo : EIATTR_KPARAM_INFO
	.align		4
.L_197:
        /*0058*/ 	.byte	0x04, 0x17
        /*005a*/ 	.short	(.L_199 - .L_198)
.L_198:
        /*005c*/ 	.word	0x00000000
        /*0060*/ 	.short	0x0000
        /*0062*/ 	.short	0x0000
        /*0064*/ 	.byte	0x00, 0xf0, 0x21, 0x00


	//----- nvinfo : EIATTR_SPARSE_MMA_MASK
	.align		4
.L_199:
        /*0068*/ 	.byte	0x03, 0x50
        /*006a*/ 	.short	0x0000


	//----- nvinfo : EIATTR_MAXREG_COUNT
	.align		4
        /*006c*/ 	.byte	0x03, 0x1b
        /*006e*/ 	.short	0x00ff


	//----- nvinfo : EIATTR_NUM_BARRIERS
	.align		4
        /*0070*/ 	.byte	0x02, 0x4c
        /*0072*/ 	.byte	0x01
	.zero		1


	//----- nvinfo : EIATTR_MERCURY_ISA_VERSION
	.align		4
        /*0074*/ 	.byte	0x03, 0x5f
        /*0076*/ 	.short	0x0101


	//----- nvinfo : EIATTR_COOP_GROUP_MASK_REGIDS
	.align		4
        /*0078*/ 	.byte	0x04, 0x29
        /*007a*/ 	.short	(.L_201 - .L_200)


	//   ....[0]....
.L_200:
        /*007c*/ 	.word	0xffffffff


	//   ....[1]....
        /*0080*/ 	.word	0xffffffff


	//   ....[2]....
        /*0084*/ 	.word	0xffffffff


	//   ....[3]....
        /*0088*/ 	.word	0xffffffff


	//   ....[4]....
        /*008c*/ 	.word	0xffffffff


	//   ....[5]....
        /*0090*/ 	.word	0xffffffff


	//   ....[6]....
        /*0094*/ 	.word	0xffffffff


	//   ....[7]....
        /*0098*/ 	.word	0xffffffff


	//   ....[8]....
        /*009c*/ 	.word	0xffffffff


	//   ....[9]....
        /*00a0*/ 	.word	0xffffffff


	//   ....[10]....
        /*00a4*/ 	.word	0x05000009


	//   ....[11]....
        /*00a8*/ 	.word	0x05000009


	//   ....[12]....
        /*00ac*/ 	.word	0x05000009


	//   ....[13]....
        /*00b0*/ 	.word	0x05000009


	//   ....[14]....
        /*00b4*/ 	.word	0x05000009


	//   ....[15]....
        /*00b8*/ 	.word	0x05000009


	//   ....[16]....
        /*00bc*/ 	.word	0x05000009


	//   ....[17]....
        /*00c0*/ 	.word	0x05000009


	//   ....[18]....
        /*00c4*/ 	.word	0x05000009


	//   ....[19]....
        /*00c8*/ 	.word	0x05000009


	//----- nvinfo : EIATTR_COOP_GROUP_INSTR_OFFSETS
	.align		4
.L_201:
        /*00cc*/ 	.byte	0x04, 0x28
        /*00ce*/ 	.short	(.L_203 - .L_202)


	//   ....[0]....
.L_202:
        /*00d0*/ 	.word	0x000002b0


	//   ....[1]....
        /*00d4*/ 	.word	0x000002d0


	//   ....[2]....
        /*00d8*/ 	.word	0x000002f0


	//   ....[3]....
        /*00dc*/ 	.word	0x00000310


	//   ....[4]....
        /*00e0*/ 	.word	0x00000330


	//   ....[5]....
        /*00e4*/ 	.word	0x00000740


	//   ....[6]....
        /*00e8*/ 	.word	0x00000760


	//   ....[7]....
        /*00ec*/ 	.word	0x00000780


	//   ....[8]....
        /*00f0*/ 	.word	0x000007a0


	//   ....[9]....
        /*00f4*/ 	.word	0x000007c0


	//   ....[10]....
        /*00f8*/ 	.word	0x000008c0


	//   ....[11]....
        /*00fc*/ 	.word	0x00000930


	//   ....[12]....
        /*0100*/ 	.word	0x000009a0


	//   ....[13]....
        /*0104*/ 	.word	0x00000a10


	//   ....[14]....
        /*0108*/ 	.word	0x00000a80


	//   ....[15]....
        /*010c*/ 	.word	0x00000b10


	//   ....[16]....
        /*0110*/ 	.word	0x00000b80


	//   ....[17]....
        /*0114*/ 	.word	0x00000bf0


	//   ....[18]....
        /*0118*/ 	.word	0x00000c60


	//   ....[19]....
        /*011c*/ 	.word	0x00000cd0


	//----- nvinfo : EIATTR_EXIT_INSTR_OFFSETS
	.align		4
.L_203:
        /*0120*/ 	.byte	0x04, 0x1c
        /*0122*/ 	.short	(.L_205 - .L_204)


	//   ....[0]....
.L_204:
        /*0124*/ 	.word	0x000003e0


	//   ....[1]....
        /*0128*/ 	.word	0x00000810


	//   ....[2]....
        /*012c*/ 	.word	0x00000860


	//----- nvinfo : EIATTR_CRS_STACK_SIZE
	.align		4
.L_205:
        /*0130*/ 	.byte	0x04, 0x1e
        /*0132*/ 	.short	(.L_207 - .L_206)
.L_206:
        /*0134*/ 	.word	0x00000000


	//----- nvinfo : EIATTR_CBANK_PARAM_SIZE
	.align		4
.L_207:
        /*0138*/ 	.byte	0x03, 0x19
        /*013a*/ 	.short	0x0028


	//----- nvinfo : EIATTR_PARAM_CBANK
	.align		4
        /*013c*/ 	.byte	0x04, 0x0a
        /*013e*/ 	.short	(.L_209 - .L_208)
	.align		4
.L_208:
        /*0140*/ 	.word	index@(.nv.constant0._Z10cleanup_v3PfS_S_S_bi)
        /*0144*/ 	.short	0x0210
        /*0146*/ 	.short	0x0028


	//----- nvinfo : EIATTR_SW_WAR
	.align		4
.L_209:
        /*0148*/ 	.byte	0x04, 0x36
        /*014a*/ 	.short	(.L_211 - .L_210)
.L_210:
        /*014c*/ 	.word	0x00000008
.L_211:


//--------------------- .nv.callgraph             --------------------------
	.section	.nv.callgraph,"",@"SHT_CUDA_CALLGRAPH"
	.align	4
	.sectionentsize	8
	.align		4
        /*0000*/ 	.word	0x00000000
	.align		4
        /*0004*/ 	.word	0xffffffff
	.align		4
        /*0008*/ 	.word	0x00000000
	.align		4
        /*000c*/ 	.word	0xfffffffe
	.align		4
        /*0010*/ 	.word	0x00000000
	.align		4
        /*0014*/ 	.word	0xfffffffd
	.align		4
        /*0018*/ 	.word	0x00000000
	.align		4
        /*001c*/ 	.word	0xfffffffc


//--------------------- .nv.constant4             --------------------------
	.section	.nv.constant4,"a",@progbits
	.align	8
	.align		8
.nv.constant4:
        /*0000*/ 	.dword	_ZN66_INTERNAL_d578279a_35_multi_tensor_l2norm_scale_kernel_cu_018dad974cuda3std3__45__cpo5beginE
	.align		8
        /*0008*/ 	.dword	_ZN66_INTERNAL_d578279a_35_multi_tensor_l2norm_scale_kernel_cu_018dad974cuda3std3__45__cpo3endE
	.align		8
        /*0010*/ 	.dword	_ZN66_INTERNAL_d578279a_35_multi_tensor_l2norm_scale_kernel_cu_018dad974cuda3std3__45__cpo6cbeginE
	.align		8
        /*0018*/ 	.dword	_ZN66_INTERNAL_d578279a_35_multi_tensor_l2norm_scale_kernel_cu_018dad974cuda3std3__45__cpo4cendE
	.align		8
        /*0020*/ 	.dword	_ZN66_INTERNAL_d578279a_35_multi_tensor_l2norm_scale_kernel_cu_018dad974cuda3std3__45__cpo6rbeginE
	.align		8
        /*0028*/ 	.dword	_ZN66_INTERNAL_d578279a_35_multi_tensor_l2norm_scale_kernel_cu_018dad974cuda3std3__45__cpo4rendE
	.align		8
        /*0030*/ 	.dword	_ZN66_INTERNAL_d578279a_35_multi_tensor_l2norm_scale_kernel_cu_018dad974cuda3std3__45__cpo7crbeginE
	.align		8
        /*0038*/ 	.dword	_ZN66_INTERNAL_d578279a_35_multi_tensor_l2norm_scale_kernel_cu_018dad974cuda3std3__45__cpo5crendE
	.align		8
        /*0040*/ 	.dword	_ZN66_INTERNAL_d578279a_35_multi_tensor_l2norm_scale_kernel_cu_018dad974cuda3std3__468_GLOBAL__N__d578279a_35_multi_tensor_l2norm_scale_kernel_cu_018dad976ignoreE
	.align		8
        /*0048*/ 	.dword	_ZN66_INTERNAL_d578279a_35_multi_tensor_l2norm_scale_kernel_cu_018dad974cuda3std3__419piecewise_constructE
	.align		8
        /*0050*/ 	.dword	_ZN66_INTERNAL_d578279a_35_multi_tensor_l2norm_scale_kernel_cu_018dad974cuda3std3__48in_placeE
	.align		8
        /*0058*/ 	.dword	_ZN66_INTERNAL_d578279a_35_multi_tensor_l2norm_scale_kernel_cu_018dad974cuda3std3__420unreachable_sentinelE
	.align		8
        /*0060*/ 	.dword	_ZN66_INTERNAL_d578279a_35_multi_tensor_l2norm_scale_kernel_cu_018dad974cuda3std6ranges3__45__cpo4swapE
	.align		8
        /*0068*/ 	.dword	_ZN66_INTERNAL_d578279a_35_multi_tensor_l2norm_scale_kernel_cu_018dad974cuda3std6ranges3__45__cpo9iter_moveE
	.align		8
        /*0070*/ 	.dword	_ZN66_INTERNAL_d578279a_35_multi_tensor_l2norm_scale_kernel_cu_018dad974cuda3std6ranges3__45__cpo5beginE
	.align		8
        /*0078*/ 	.dword	_ZN66_INTERNAL_d578279a_35_multi_tensor_l2norm_scale_kernel_cu_018dad974cuda3std6ranges3__45__cpo3endE
	.align		8
        /*0080*/ 	.dword	_ZN66_INTERNAL_d578279a_35_multi_tensor_l2norm_scale_kernel_cu_018dad974cuda3std6ranges3__45__cpo6cbeginE
	.align		8
        /*0088*/ 	.dword	_ZN66_INTERNAL_d578279a_35_multi_tensor_l2norm_scale_kernel_cu_018dad974cuda3std6ranges3__45__cpo4cendE
	.align		8
        /*0090*/ 	.dword	_ZN66_INTERNAL_d578279a_35_multi_tensor_l2norm_scale_kernel_cu_018dad974cuda3std6ranges3__45__cpo7advanceE
	.align		8
        /*0098*/ 	.dword	_ZN66_INTERNAL_d578279a_35_multi_tensor_l2norm_scale_kernel_cu_018dad974cuda3std6ranges3__45__cpo9iter_swapE
	.align		8
        /*00a0*/ 	.dword	_ZN66_INTERNAL_d578279a_35_multi_tensor_l2norm_scale_kernel_cu_018dad974cuda3std6ranges3__45__cpo4nextE
	.align		8
        /*00a8*/ 	.dword	_ZN66_INTERNAL_d578279a_35_multi_tensor_l2norm_scale_kernel_cu_018dad974cuda3std6ranges3__45__cpo4prevE
	.align		8
        /*00b0*/ 	.dword	_ZN66_INTERNAL_d578279a_35_multi_tensor_l2norm_scale_kernel_cu_018dad974cuda3std6ranges3__45__cpo4dataE
	.align		8
        /*00b8*/ 	.dword	_ZN66_INTERNAL_d578279a_35_multi_tensor_l2norm_scale_kernel_cu_018dad974cuda3std6ranges3__45__cpo5cdataE
	.align		8
        /*00c0*/ 	.dword	_ZN66_INTERNAL_d578279a_35_multi_tensor_l2norm_scale_kernel_cu_018dad974cuda3std6ranges3__45__cpo4sizeE
	.align		8
        /*00c8*/ 	.dword	_ZN66_INTERNAL_d578279a_35_multi_tensor_l2norm_scale_kernel_cu_018dad974cuda3std6ranges3__45__cpo5ssizeE
	.align		8
        /*00d0*/ 	.dword	_ZN66_INTERNAL_d578279a_35_multi_tensor_l2norm_scale_kernel_cu_018dad974cuda3std6ranges3__45__cpo8distanceE
	.align		8
        /*00d8*/ 	.dword	_ZN66_INTERNAL_d578279a_35_multi_tensor_l2norm_scale_kernel_cu_018dad976thrust23THRUST_300001_SM_900_NS6system6detail10sequential3seqE


//--------------------- .text._Z25multi_tensor_apply_kernelI18TensorListMetadataILi2EE18L2NormScaleFunctorIN3c104HalfES4_EJPfS6_fbiEEvlPViT_T0_DpT1_ --------------------------
	.section	.text._Z25multi_tensor_apply_kernelI18TensorListMetadataILi2EE18L2NormScaleFunctorIN3c104HalfES4_EJPfS6_fbiEEvlPViT_T0_DpT1_,"ax",@progbits
	.align	128
        .global         _Z25multi_tensor_apply_kernelI18TensorListMetadataILi2EE18L2NormScaleFunctorIN3c104HalfES4_EJPfS6_fbiEEvlPViT_T0_DpT1_
        .type           _Z25multi_tensor_apply_kernelI18TensorListMetadataILi2EE18L2NormScaleFunctorIN3c104HalfES4_EJPfS6_fbiEEvlPViT_T0_DpT1_,@function
        .size           _Z25multi_tensor_apply_kernelI18TensorListMetadataILi2EE18L2NormScaleFunctorIN3c104HalfES4_EJPfS6_fbiEEvlPViT_T0_DpT1_,(.L_x_93 - _Z25multi_tensor_apply_kernelI18TensorListMetadataILi2EE18L2NormScaleFunctorIN3c104HalfES4_EJPfS6_fbiEEvlPViT_T0_DpT1_)
        .other          _Z25multi_tensor_apply_kernelI18TensorListMetadataILi2EE18L2NormScaleFunctorIN3c104HalfES4_EJPfS6_fbiEEvlPViT_T0_DpT1_,@"STO_CUDA_ENTRY STV_DEFAULT"
_Z25multi_tensor_apply_kernelI18TensorListMetadataILi2EE18L2NormScaleFunctorIN3c104HalfES4_EJPfS6_fbiEEvlPViT_T0_DpT1_:
.text._Z25multi_tensor_apply_kernelI18TensorListMetadataILi2EE18L2NormScaleFunctorIN3c104HalfES4_EJPfS6_fbiEEvlPViT_T0_DpT1_:
[----:B------:R-:W-:Y:S01]  /*0000*/  LDC R1, c[0x0][0x28] ;  /* 0x00000a00ff017b82 */ /* 0x000fe20000000800 */
[----:B------:R-:W0:Y:S01]  /*0010*/  S2R R0, SR_CTAID.X ;  /* 0x0000000000007919 */ /* 0x000e220000002500 */
[----:B------:R-:W-:-:S06]  /*0020*/  HFMA2.MMA R5, -RZ, RZ, 0, 9.5367431640625e-07 ;  /* 0x00000010ff057435 */ /* 0x000fcc00000001ff */
[----:B------:R-:W1:Y:S01]  /*0030*/  LDC R9, c[0x0][0x210] ;  /* 0x00008400ff097b82 */ /* 0x000e620000000800 */
[----:B------:R-:W-:Y:S01]  /*0040*/  ULDC.64 UR6, c[0x0][0x208] ;  /* 0x0000820000067ab9 */ /* 0x000fe20000000a00 */
[----:B------:R-:W-:Y:S06]  /*0050*/  BSSY B0, `(.L_x_0) ;  /* 0x000008c000007945 */ /* 0x000fec0003800000 */
[----:B0-----:R-:W0:Y:S01]  /*0060*/  LDC.U8 R2, c[0x0][R0+0x820] ;  /* 0x0002080000027b82 */ /* 0x001e220000000000 */
[----:B------:R-:W-:-:S07]  /*0070*/  IMAD R3, R0, 0x4, R5 ;  /* 0x0000000400037824 */ /* 0x000fce00078e0205 */
[----:B------:R-:W1:Y:S01]  /*0080*/  LDC R3, c[0x0][R3+0x950] ;  /* 0x0002540003037b82 */ /* 0x000e620000000800 */
[----:B0-----:R-:W-:-:S07]  /*0090*/  LEA R5, R2, R5, 0x3 ;  /* 0x0000000502057211 */ /* 0x001fce00078e18ff */
[----:B------:R-:W0:Y:S01]  /*00a0*/  LDC R4, c[0x0][R5+0x610] ;  /* 0x0001840005047b82 */ /* 0x000e220000000800 */
[----:B-1----:R-:W-:-:S07]  /*00b0*/  IMAD R17, R3, R9, RZ ;  /* 0x0000000903117224 */ /* 0x002fce00078e02ff */
[----:B------:R-:W1:Y:S08]  /*00c0*/  LDC.64 R6, c[0x0][R5+0x210] ;  /* 0x0000840005067b82 */ /* 0x000e700000000a00 */
[----:B------:R-:W2:Y:S01]  /*00d0*/  LDC.64 R10, c[0x0][R5+0x410] ;  /* 0x00010400050a7b82 */ /* 0x000ea20000000a00 */
[----:B0-----:R-:W-:-:S05]  /*00e0*/  IMAD.IADD R4, R4, 0x1, -R17 ;  /* 0x0000000104047824 */ /* 0x001fca00078e0a11 */
[----:B------:R-:W-:Y:S01]  /*00f0*/  LOP3.LUT P0, RZ, R4, 0x3, R9, 0xc8, !PT ;  /* 0x0000000304ff7812 */ /* 0x000fe2000780c809 */
[----:B-1----:R-:W-:-:S04]  /*0100*/  IMAD.WIDE R12, R17, 0x2, R6 ;  /* 0x00000002110c7825 */ /* 0x002fc800078e0206 */
[----:B--2---:R-:W-:-:S08]  /*0110*/  IMAD.WIDE R14, R17, 0x2, R10 ;  /* 0x00000002110e7825 */ /* 0x004fd000078e020a */
[----:B------:R-:W-:Y:S05]  /*0120*/  @P0 BRA `(.L_x_1) ;  /* 0x0000000000d00947 */ /* 0x000fea0003800000 */
[----:B------:R-:W-:-:S04]  /*0130*/  SHF.L.U32 R17, R17, 0x1, RZ ;  /* 0x0000000111117819 */ /* 0x000fc800000006ff */
[----:B------:R-:W-:Y:S01]  /*0140*/  IADD3 R10, R10, R17, RZ ;  /* 0x000000110a0a7210 */ /* 0x000fe20007ffe0ff */
[----:B------:R-:W-:-:S03]  /*0150*/  IMAD.IADD R6, R6, 0x1, R17 ;  /* 0x0000000106067824 */ /* 0x000fc600078e0211 */
[----:B------:R-:W-:Y:S02]  /*0160*/  LOP3.LUT P1, RZ, R10, 0x7, RZ, 0xc0, !PT ;  /* 0x000000070aff7812 */ /* 0x000fe4000782c0ff */
[----:B------:R-:W-:-:S04]  /*0170*/  LOP3.LUT P0, RZ, R6, 0x7, RZ, 0xc0, !PT ;  /* 0x0000000706ff7812 */ /* 0x000fc8000780c0ff */
[----:B------:R-:W-:-:S13]  /*0180*/  PLOP3.LUT P0, PT, P0, P1, PT, 0xa8, 0x0 ;  /* 0x000000000000781c */ /* 0x000fda0000703570 */
[----:B------:R-:W-:Y:S05]  /*0190*/  @P0 BRA `(.L_x_1) ;  /* 0x0000000000b40947 */ /* 0x000fea0003800000 */
[----:B------:R-:W0:Y:S01]  /*01a0*/  S2R R19, SR_TID.X ;  /* 0x0000000000137919 */ /* 0x000e220000002100 */
[----:B------:R-:W-:Y:S01]  /*01b0*/  ULDC UR4, c[0x0][0xe80] ;  /* 0x0003a00000047ab9 */ /* 0x000fe20000000800 */
[----:B------:R-:W-:Y:S01]  /*01c0*/  CS2R R6, SRZ ;  /* 0x0000000000067805 */ /* 0x000fe2000001ff00 */
[----:B------:R-:W-:Y:S02]  /*01d0*/  IMAD.MOV.U32 R8, RZ, RZ, RZ ;  /* 0x000000ffff087224 */ /* 0x000fe400078e00ff */
[----:B0-----:R-:W-:-:S05]  /*01e0*/  IMAD.SHL.U32 R5, R19, 0x4, RZ ;  /* 0x0000000413057824 */ /* 0x001fca00078e00ff */
[----:B------:R-:W-:-:S04]  /*01f0*/  ISETP.GE.AND P0, PT, R5, R9, PT ;  /* 0x000000090500720c */ /* 0x000fc80003f06270 */
[----:B------:R-:W-:Y:S01]  /*0200*/  ISETP.GE.OR P0, PT, R5, R4, P0 ;  /* 0x000000040500720c */ /* 0x000fe20000706670 */
[----:B------:R-:W-:-:S12]  /*0210*/  HFMA2.MMA R5, -RZ, RZ, 0, 0 ;  /* 0x00000000ff057435 */ /* 0x000fd800000001ff */
[----:B------:R-:W-:Y:S05]  /*0220*/  @P0 BRA `(.L_x_2) ;  /* 0x0000000400b80947 */ /* 0x000fea0003800000 */
[----:B------:R-:W0:Y:S01]  /*0230*/  LDC R18, c[0x0][RZ] ;  /* 0x00000000ff127b82 */ /* 0x000e220000000800 */
[----:B------:R-:W-:Y:S01]  /*0240*/  BSSY B1, `(.L_x_3) ;  /* 0x0000021000017945 */ /* 0x000fe20003800000 */
[----:B------:R-:W-:-:S07]  /*0250*/  MOV R5, RZ ;  /* 0x000000ff00057202 */ /* 0x000fce0000000f00 */
.L_x_4:
[----:B------:R-:W-:-:S06]  /*0260*/  IMAD.WIDE R10, R19, 0x8, R12 ;  /* 0x00000008130a7825 */ /* 0x000fcc00078e020c */
[----:B------:R-:W2:Y:S02]  /*0270*/  LDG.E.64 R10, desc[UR6][R10.64] ;  /* 0x000000060a0a7981 */ /* 0x000ea4000c1e1b00 */
[--C-:B--2---:R-:W-:Y:S01]  /*0280*/  SHF.R.U64 R20, R10, 0x10, R11.reuse ;  /* 0x000000100a147819 */ /* 0x104fe2000000120b */
[----:B------:R-:W-:Y:S01]  /*0290*/  HADD2.F32 R21, -RZ, R11.H0_H0 ;  /* 0x2000000bff157230 */ /* 0x000fe20000004100 */
[----:B------:R-:W-:Y:S01]  /*02a0*/  SHF.R.U32.HI R22, RZ, 0x10, R11 ;  /* 0x00000010ff167819 */ /* 0x000fe2000001160b */
[----:B------:R-:W-:Y:S02]  /*02b0*/  HADD2.F32 R23, -RZ, R10.H0_H0 ;  /* 0x2000000aff177230 */ /* 0x000fe40000004100 */
[----:B------:R-:W-:Y:S02]  /*02c0*/  HADD2.F32 R20, -RZ, R20.H0_H0 ;  /* 0x20000014ff147230 */ /* 0x000fe40000004100 */
[----:B------:R-:W-:Y:S01]  /*02d0*/  FMUL.FTZ R16, R21, UR4 ;  /* 0x0000000415107c20 */ /* 0x000fe20008410000 */
[----:B------:R-:W-:-:S02]  /*02e0*/  HADD2.F32 R22, -RZ, R22.H0_H0 ;  /* 0x20000016ff167230 */ /* 0x000fc40000004100 */
[C---:B------:R-:W-:Y:S01]  /*02f0*/  FMUL.FTZ R24, R23.reuse, UR4 ;  /* 0x0000000417187c20 */ /* 0x040fe20008410000 */
[----:B------:R-:W-:Y:S01]  /*0300*/  FFMA.FTZ R8, R23, R23, R8 ;  /* 0x0000001717087223 */ /* 0x000fe20000010008 */
[----:B------:R-:W-:Y:S01]  /*0310*/  FMUL.FTZ R25, R20, UR4 ;  /* 0x0000000414197c20 */ /* 0x000fe20008410000 */
[----:B------:R-:W-:Y:S01]  /*0320*/  FFMA.FTZ R6, R21, R21, R6 ;  /* 0x0000001515067223 */ /* 0x000fe20000010006 */
[----:B------:R-:W-:Y:S01]  /*0330*/  FMUL.FTZ R26, R22, UR4 ;  /* 0x00000004161a7c20 */ /* 0x000fe20008410000 */
[----:B------:R-:W-:Y:S01]  /*0340*/  F2F.F16.F32 R16, R16 ;  /* 0x0000001000107304 */ /* 0x000fe20000200800 */
[----:B------:R-:W-:Y:S01]  /*0350*/  FFMA.FTZ R7, R20, R20, R7 ;  /* 0x0000001414077223 */ /* 0x000fe20000010007 */
[----:B------:R-:W-:-:S06]  /*0360*/  FFMA.FTZ R5, R22, R22, R5 ;  /* 0x0000001616057223 */ /* 0x000fcc0000010005 */
[----:B------:R-:W1:Y:S08]  /*0370*/  F2F.F16.F32 R25, R25 ;  /* 0x0000001900197304 */ /* 0x000e700000200800 */
[----:B------:R-:W2:Y:S01]  /*0380*/  F2F.F16.F32 R27, R26 ;  /* 0x0000001a001b7304 */ /* 0x000ea20000200800 */
[----:B-1----:R-:W-:-:S07]  /*0390*/  IMAD.WIDE.U32 R10, R25, 0x10000, RZ ;  /* 0x00010000190a7825 */ /* 0x002fce00078e00ff */
[----:B------:R-:W1:Y:S01]  /*03a0*/  F2F.F16.F32 R17, R24 ;  /* 0x0000001800117304 */ /* 0x000e620000200800 */
[----:B--2---:R-:W-:-:S04]  /*03b0*/  PRMT R27, R16, 0x5410, R27 ;  /* 0x00005410101b7816 */ /* 0x004fc8000000001b */
[----:B------:R-:W-:Y:S02]  /*03c0*/  LOP3.LUT R11, R27, R11, RZ, 0xfc, !PT ;  /* 0x0000000b1b0b7212 */ /* 0x000fe400078efcff */
[----:B-1----:R-:W-:Y:S01]  /*03d0*/  LOP3.LUT R10, R10, R17, RZ, 0xfc, !PT ;  /* 0x000000110a0a7212 */ /* 0x002fe200078efcff */
[----:B------:R-:W-:-:S04]  /*03e0*/  IMAD.WIDE R16, R19, 0x8, R14 ;  /* 0x0000000813107825 */ /* 0x000fc800078e020e */
[----:B0-----:R-:W-:Y:S01]  /*03f0*/  IMAD.IADD R19, R18, 0x1, R19 ;  /* 0x0000000112137824 */ /* 0x001fe200078e0213 */
[----:B------:R1:W-:Y:S04]  /*0400*/  STG.E.64 desc[UR6][R16.64], R10 ;  /* 0x0000000a10007986 */ /* 0x0003e8000c101b06 */
[----:B------:R-:W-:-:S04]  /*0410*/  SHF.L.U32 R25, R19, 0x2, RZ ;  /* 0x0000000213197819 */ /* 0x000fc800000006ff */
[C---:B------:R-:W-:Y:S02]  /*0420*/  ISETP.GE.AND P0, PT, R25.reuse, R9, PT ;  /* 0x000000091900720c */ /* 0x040fe40003f06270 */
[----:B------:R-:W-:-:S13]  /*0430*/  ISETP.LT.AND P1, PT, R25, R4, PT ;  /* 0x000000041900720c */ /* 0x000fda0003f21270 */
[----:B-1----:R-:W-:Y:S05]  /*0440*/  @!P0 BRA P1, `(.L_x_4) ;  /* 0xfffffffc00848947 */ /* 0x002fea000083ffff */
[----:B------:R-:W-:Y:S05]  /*0450*/  BSYNC B1 ;  /* 0x0000000000017941 */ /* 0x000fea0003800000 */
.L_x_3:
[----:B------:R-:W-:Y:S05]  /*0460*/  BRA `(.L_x_2) ;  /* 0x0000000400287947 */ /* 0x000fea0003800000 */
.L_x_1:
[----:B------:R-:W-:-:S04]  /*0470*/  ISETP.GT.AND P0, PT, R9, RZ, PT ;  /* 0x000000ff0900720c */ /* 0x000fc80003f04270 */
[----:B------:R-:W-:-:S13]  /*0480*/  ISETP.GT.AND P0, PT, R4, RZ, P0 ;  /* 0x000000ff0400720c */ /* 0x000fda0000704270 */
[----:B------:R-:W-:Y:S02]  /*0490*/  @!P0 MOV R5, RZ ;  /* 0x000000ff00058202 */ /* 0x000fe40000000f00 */
[----:B------:R-:W-:Y:S01]  /*04a0*/  @!P0 CS2R R6, SRZ ;  /* 0x0000000000068805 */ /* 0x000fe2000001ff00 */
[----:B------:R-:W-:Y:S01]  /*04b0*/  @!P0 IMAD.MOV.U32 R8, RZ, RZ, RZ ;  /* 0x000000ffff088224 */ /* 0x000fe200078e00ff */
[----:B------:R-:W-:Y:S06]  /*04c0*/  @!P0 BRA `(.L_x_2) ;  /* 0x0000000400108947 */ /* 0x000fec0003800000 */
[----:B------:R-:W0:Y:S01]  /*04d0*/  S2R R9, SR_TID.X ;  /* 0x0000000000097919 */ /* 0x000e220000002100 */
[----:B------:R-:W-:Y:S01]  /*04e0*/  HFMA2.MMA R8, -RZ, RZ, 0, 0 ;  /* 0x00000000ff087435 */ /* 0x000fe200000001ff */
[----:B------:R-:W-:Y:S02]  /*04f0*/  MOV R5, RZ ;  /* 0x000000ff00057202 */ /* 0x000fe40000000f00 */
[----:B------:R-:W-:Y:S01]  /*0500*/  CS2R R6, SRZ ;  /* 0x0000000000067805 */ /* 0x000fe2000001ff00 */
[----:B------:R-:W-:Y:S01]  /*0510*/  ULDC UR5, c[0x0][0x0] ;  /* 0x0000000000057ab9 */ /* 0x000fe20000000800 */
[----:B------:R-:W-:Y:S01]  /*0520*/  UMOV UR4, URZ ;  /* 0x0000003f00047c82 */ /* 0x000fe20008000000 */
[----:B------:R-:W-:-:S05]  /*0530*/  ULDC UR8, c[0x0][0xe80] ;  /* 0x0003a00000087ab9 */ /* 0x000fca0000000800 */
.L_x_5:
[----:B-1----:R-:W1:Y:S01]  /*0540*/  LDC R24, c[0x0][0x210] ;  /* 0x00008400ff187b82 */ /* 0x002e620000000800 */
[----:B0-----:R-:W-:Y:S01]  /*0550*/  VIADD R19, R9, UR4 ;  /* 0x0000000409137c36 */ /* 0x001fe20008000000 */
[----:B------:R-:W-:-:S04]  /*0560*/  PRMT R23, RZ, 0x7610, R23 ;  /* 0x00007610ff177816 */ /* 0x000fc80000000017 */
[----:B------:R-:W-:-:S04]  /*0570*/  IADD3 R28, R19, UR5, RZ ;  /* 0x00000005131c7c10 */ /* 0x000fc8000fffe0ff */
[----:B------:R-:W-:-:S05]  /*0580*/  IADD3 R29, R28, UR5, RZ ;  /* 0x000000051c1d7c10 */ /* 0x000fca000fffe0ff */
[----:B------:R-:W-:Y:S01]  /*0590*/  VIADD R25, R29, UR5 ;  /* 0x000000051d197c36 */ /* 0x000fe20008000000 */
[CC--:B-1----:R-:W-:Y:S02]  /*05a0*/  ISETP.GE.AND P0, PT, R19.reuse, R24.reuse, PT ;  /* 0x000000181300720c */ /* 0x0c2fe40003f06270 */
[C---:B------:R-:W-:Y:S02]  /*05b0*/  ISETP.GE.AND P1, PT, R28.reuse, R24, PT ;  /* 0x000000181c00720c */ /* 0x040fe40003f26270 */
[-C--:B------:R-:W-:Y:S02]  /*05c0*/  ISETP.LT.AND P0, PT, R19, R4.reuse, !P0 ;  /* 0x000000041300720c */ /* 0x080fe40004701270 */
[----:B------:R-:W-:Y:S02]  /*05d0*/  ISETP.LT.AND P1, PT, R28, R4, !P1 ;  /* 0x000000041c00720c */ /* 0x000fe40004f21270 */
[-C--:B------:R-:W-:Y:S02]  /*05e0*/  ISETP.GE.AND P3, PT, R25, R24.reuse, PT ;  /* 0x000000181900720c */ /* 0x080fe40003f66270 */
[----:B------:R-:W-:-:S02]  /*05f0*/  ISETP.GE.AND P2, PT, R29, R24, PT ;  /* 0x000000181d00720c */ /* 0x000fc40003f46270 */
[-C--:B------:R-:W-:Y:S02]  /*0600*/  ISETP.LT.AND P3, PT, R25, R4.reuse, !P3 ;  /* 0x000000041900720c */ /* 0x080fe40005f61270 */
[----:B------:R-:W-:Y:S02]  /*0610*/  PRMT R10, RZ, 0x7610, R10 ;  /* 0x00007610ff0a7816 */ /* 0x000fe4000000000a */
[----:B------:R-:W-:Y:S01]  /*0620*/  ISETP.LT.AND P2, PT, R29, R4, !P2 ;  /* 0x000000041d00720c */ /* 0x000fe20005741270 */
[----:B------:R-:W-:-:S04]  /*0630*/  @P0 IMAD.WIDE R18, R19, 0x2, R12 ;  /* 0x0000000213120825 */ /* 0x000fc800078e020c */
[----:B------:R-:W-:Y:S01]  /*0640*/  @P1 IMAD.WIDE R20, R28, 0x2, R12 ;  /* 0x000000021c141825 */ /* 0x000fe200078e020c */
[----:B------:R0:W2:Y:S04]  /*0650*/  @P0 LDG.E.U16 R23, desc[UR6][R18.64] ;  /* 0x0000000612170981 */ /* 0x0000a8000c1e1500 */
[----:B------:R-:W3:Y:S01]  /*0660*/  @P1 LDG.E.U16 R10, desc[UR6][R20.64] ;  /* 0x00000006140a1981 */ /* 0x000ee2000c1e1500 */
[----:B------:R-:W-:Y:S02]  /*0670*/  PRMT R11, RZ, 0x7610, R11 ;  /* 0x00007610ff0b7816 */ /* 0x000fe4000000000b */
[----:B------:R-:W-:Y:S01]  /*0680*/  PRMT R22, RZ, 0x7610, R22 ;  /* 0x00007610ff167816 */ /* 0x000fe20000000016 */
[----:B------:R-:W-:-:S04]  /*0690*/  @P2 IMAD.WIDE R16, R29, 0x2, R12 ;  /* 0x000000021d102825 */ /* 0x000fc800078e020c */
[----:B0-----:R-:W-:Y:S01]  /*06a0*/  @P3 IMAD.WIDE R18, R25, 0x2, R12 ;  /* 0x0000000219123825 */ /* 0x001fe200078e020c */
[----:B------:R-:W4:Y:S04]  /*06b0*/  @P2 LDG.E.U16 R22, desc[UR6][R16.64] ;  /* 0x0000000610162981 */ /* 0x000f28000c1e1500 */
[----:B------:R0:W5:Y:S01]  /*06c0*/  @P3 LDG.E.U16 R11, desc[UR6][R18.64] ;  /* 0x00000006120b3981 */ /* 0x000162000c1e1500 */
[----:B------:R-:W-:Y:S01]  /*06d0*/  IADD3 R27, R9, UR4, RZ ;  /* 0x00000004091b7c10 */ /* 0x000fe2000fffe0ff */
[----:B------:R-:W-:-:S06]  /*06e0*/  ULEA UR4, UR5, UR4, 0x2 ;  /* 0x0000000405047291 */ /* 0x000fcc000f8e103f */
[----:B------:R-:W-:Y:S02]  /*06f0*/  ISETP.LE.AND P4, PT, R24, UR4, PT ;  /* 0x0000000418007c0c */ /* 0x000fe4000bf83270 */
[----:B------:R-:W-:Y:S01]  /*0700*/  ISETP.GT.AND P5, PT, R4, UR4, PT ;  /* 0x0000000404007c0c */ /* 0x000fe2000bfa4270 */
[--C-:B--2---:R-:W-:Y:S02]  /*0710*/  HADD2.F32 R26, -RZ, R23.reuse.H0_H0 ;  /* 0x20000017ff1a7230 */ /* 0x104fe40000004100 */
[----:B------:R-:W-:Y:S02]  /*0720*/  @P0 HADD2.F32 R23, -RZ, R23.H0_H0 ;  /* 0x20000017ff170230 */ /* 0x000fe40000004100 */
[--C-:B---3--:R-:W-:Y:S02]  /*0730*/  HADD2.F32 R20, -RZ, R10.reuse.H0_H0 ;  /* 0x2000000aff147230 */ /* 0x108fe40000004100 */
[----:B------:R-:W-:Y:S01]  /*0740*/  FMUL.FTZ R26, R26, UR8 ;  /* 0x000000081a1a7c20 */ /* 0x000fe20008410000 */
[----:B------:R-:W-:-:S02]  /*0750*/  @P1 HADD2.F32 R10, -RZ, R10.H0_H0 ;  /* 0x2000000aff0a1230 */ /* 0x000fc40000004100 */
[----:B------:R-:W-:Y:S01]  /*0760*/  @P0 FFMA.FTZ R8, R23, R23, R8 ;  /* 0x0000001717080223 */ /* 0x000fe20000010008 */
[----:B------:R-:W-:Y:S01]  /*0770*/  FMUL.FTZ R20, R20, UR8 ;  /* 0x0000000814147c20 */ /* 0x000fe20008410000 */
[----:B------:R-:W-:Y:S01]  /*0780*/  F2FP.F16.F32.PACK_AB R26, RZ, R26 ;  /* 0x0000001aff1a723e */ /* 0x000fe200000000ff */
[----:B------:R-:W-:Y:S01]  /*0790*/  @P1 FFMA.FTZ R7, R10, R10, R7 ;  /* 0x0000000a0a071223 */ /* 0x000fe20000010007 */
[----:B----4-:R-:W-:Y:S02]  /*07a0*/  HADD2.F32 R16, -RZ, R22.H0_H0 ;  /* 0x20000016ff107230 */ /* 0x010fe40000004100 */
[----:B------:R-:W-:Y:S02]  /*07b0*/  F2FP.F16.F32.PACK_AB R20, RZ, R20 ;  /* 0x00000014ff14723e */ /* 0x000fe400000000ff */
[----:B0-----:R-:W-:Y:S01]  /*07c0*/  PRMT R19, R26, 0x7610, R19 ;  /* 0x000076101a137816 */ /* 0x001fe20000000013 */
[----:B-----5:R-:W-:Y:S01]  /*07d0*/  HADD2.F32 R17, -RZ, R11.H0_H0 ;  /* 0x2000000bff117230 */ /* 0x020fe20000004100 */
[----:B------:R-:W-:Y:S01]  /*07e0*/  PRMT R18, R20, 0x7610, R18 ;  /* 0x0000761014127816 */ /* 0x000fe20000000012 */
[----:B------:R-:W-:-:S04]  /*07f0*/  @P0 IMAD.WIDE R26, R27, 0x2, R14 ;  /* 0x000000021b1a0825 */ /* 0x000fc800078e020e */
[----:B------:R-:W-:Y:S01]  /*0800*/  FMUL.FTZ R16, R16, UR8 ;  /* 0x0000000810107c20 */ /* 0x000fe20008410000 */
[----:B------:R-:W-:Y:S01]  /*0810*/  FMUL.FTZ R17, R17, UR8 ;  /* 0x0000000811117c20 */ /* 0x000fe20008410000 */
[--C-:B------:R-:W-:Y:S01]  /*0820*/  @P1 IMAD.WIDE R20, R28, 0x2, R14.reuse ;  /* 0x000000021c141825 */ /* 0x100fe200078e020e */
[----:B------:R0:W-:Y:S04]  /*0830*/  @P0 STG.E.U16 desc[UR6][R26.64], R19 ;  /* 0x000000131a000986 */ /* 0x0001e8000c101506 */
[----:B------:R1:W-:Y:S01]  /*0840*/  @P1 STG.E.U16 desc[UR6][R20.64], R18 ;  /* 0x0000001214001986 */ /* 0x0003e2000c101506 */
[----:B0-----:R-:W-:Y:S02]  /*0850*/  F2FP.F16.F32.PACK_AB R27, RZ, R16 ;  /* 0x00000010ff1b723e */ /* 0x001fe400000000ff */
[----:B-1----:R-:W-:Y:S01]  /*0860*/  F2FP.F16.F32.PACK_AB R21, RZ, R17 ;  /* 0x00000011ff15723e */ /* 0x002fe200000000ff */
[----:B------:R-:W-:-:S04]  /*0870*/  @P2 IMAD.WIDE R16, R29, 0x2, R14 ;  /* 0x000000021d102825 */ /* 0x000fc800078e020e */
[----:B------:R-:W-:Y:S01]  /*0880*/  @P3 IMAD.WIDE R18, R25, 0x2, R14 ;  /* 0x0000000219123825 */ /* 0x000fe200078e020e */
[----:B------:R-:W-:Y:S01]  /*0890*/  PRMT R25, R21, 0x7610, R25 ;  /* 0x0000761015197816 */ /* 0x000fe20000000019 */
[----:B------:R1:W-:Y:S02]  /*08a0*/  @P2 STG.E.U16 desc[UR6][R16.64], R27 ;  /* 0x0000001b10002986 */ /* 0x0003e4000c101506 */
[----:B------:R-:W-:Y:S02]  /*08b0*/  @P2 HADD2.F32 R21, -RZ, R22.H0_H0 ;  /* 0x20000016ff152230 */ /* 0x000fe40000004100 */
[----:B------:R1:W-:Y:S01]  /*08c0*/  @P3 STG.E.U16 desc[UR6][R18.64], R25 ;  /* 0x0000001912003986 */ /* 0x0003e2000c101506 */
[----:B------:R-:W-:Y:S02]  /*08d0*/  @P3 HADD2.F32 R20, -RZ, R11.H0_H0 ;  /* 0x2000000bff143230 */ /* 0x000fe40000004100 */
[----:B------:R-:W-:-:S03]  /*08e0*/  @P2 FFMA.FTZ R6, R21, R21, R6 ;  /* 0x0000001515062223 */ /* 0x000fc60000010006 */
[----:B------:R-:W-:Y:S01]  /*08f0*/  @P3 FFMA.FTZ R5, R20, R20, R5 ;  /* 0x0000001414053223 */ /* 0x000fe20000010005 */
[----:B------:R-:W-:Y:S06]  /*0900*/  @!P4 BRA P5, `(.L_x_5) ;  /* 0xfffffffc000cc947 */ /* 0x000fec000283ffff */
.L_x_2:
[----:B------:R-:W-:Y:S05]  /*0910*/  BSYNC B0 ;  /* 0x0000000000007941 */ /* 0x000fea0003800000 */
.L_x_0:
[----:B------:R-:W-:Y:S01]  /*0920*/  ULDC UR8, c[0x0][0x0] ;  /* 0x0000000000087ab9 */ /* 0x000fe20000000800 */
[----:B------:R-:W0:Y:S01]  /*0930*/  S2R R11, SR_TID.Y ;  /* 0x00000000000b7919 */ /* 0x000e220000002200 */
[----:B------:R-:W2:Y:S01]  /*0940*/  LDC R9, c[0x0][0x4] ;  /* 0x00000100ff097b82 */ /* 0x000ea20000000800 */
[----:B------:R-:W-:Y:S01]  /*0950*/  FADD.FTZ R8, RZ, R8 ;  /* 0x00000008ff087221 */ /* 0x000fe20000010000 */
[----:B------:R-:W-:Y:S01]  /*0960*/  UMOV UR4, 0x400 ;  /* 0x0000040000047882 */ /* 0x000fe20000000000 */
[----:B------:R-:W0:Y:S02]  /*0970*/  S2R R4, SR_TID.X ;  /* 0x0000000000047919 */ /* 0x000e240000002100 */
[----:B------:R-:W-:-:S03]  /*0980*/  FADD.FTZ R7, R8, R7 ;  /* 0x0000000708077221 */ /* 0x000fc60000010000 */
[----:B------:R-:W3:Y:S01]  /*0990*/  S2UR UR5, SR_CgaCtaId ;  /* 0x00000000000579c3 */ /* 0x000ee20000008800 */
[----:B------:R-:W-:-:S04]  /*09a0*/  FADD.FTZ R6, R7, R6 ;  /* 0x0000000607067221 */ /* 0x000fc80000010000 */
[----:B------:R-:W-:Y:S01]  /*09b0*/  FADD.FTZ R6, R6, R5 ;  /* 0x0000000506067221 */ /* 0x000fe20000010000 */
[----:B--2---:R-:W-:-:S05]  /*09c0*/  IMAD R9, R9, UR8, RZ ;  /* 0x0000000809097c24 */ /* 0x004fca000f8e02ff */
[C---:B------:R-:W-:Y:S02]  /*09d0*/  ISETP.GE.AND P2, PT, R9.reuse, 0x40, PT ;  /* 0x000000400900780c */ /* 0x040fe40003f46270 */
[----:B------:R-:W-:Y:S01]  /*09e0*/  ISETP.GE.AND P0, PT, R9, 0x80, PT ;  /* 0x000000800900780c */ /* 0x000fe20003f06270 */
[----:B---3--:R-:W-:Y:S01]  /*09f0*/  ULEA UR4, UR5, UR4, 0x18 ;  /* 0x0000000405047291 */ /* 0x008fe2000f8ec03f */
[----:B0-----:R-:W-:-:S05]  /*0a00*/  IMAD R8, R11, UR8, R4 ;  /* 0x000000080b087c24 */ /* 0x001fca000f8e0204 */
[C---:B------:R-:W-:Y:S02]  /*0a10*/  LEA R7, R8.reuse, UR4, 0x2 ;  /* 0x0000000408077c11 */ /* 0x040fe4000f8e10ff */
[----:B------:R-:W-:-:S03]  /*0a20*/  ISETP.GT.AND P1, PT, R8, 0x1f, PT ;  /* 0x0000001f0800780c */ /* 0x000fc60003f24270 */
[----:B------:R0:W-:Y:S01]  /*0a30*/  @P2 STS [R7], R6 ;  /* 0x0000000607002388 */ /* 0x0001e20000000800 */
[----:B------:R-:W-:Y:S06]  /*0a40*/  @P2 BAR.SYNC.DEFER_BLOCKING 0x0 ;  /* 0x0000000000002b1d */ /* 0x000fec0000010000 */
[----:B------:R-:W-:Y:S05]  /*0a50*/  @!P0 BRA `(.L_x_6) ;  /* 0x00000000002c8947 */ /* 0x000fea0003800000 */
.L_x_7:
[----:B------:R-:W-:-:S04]  /*0a60*/  SHF.R.S32.HI R11, RZ, 0x1, R9 ;  /* 0x00000001ff0b7819 */ /* 0x000fc80000011409 */
[----:B------:R-:W-:-:S13]  /*0a70*/  ISETP.GE.AND P0, PT, R8, R11, PT ;  /* 0x0000000b0800720c */ /* 0x000fda0003f06270 */
[----:B------:R-:W-:Y:S01]  /*0a80*/  @!P0 LEA R10, R11, R7, 0x2 ;  /* 0x000000070b0a8211 */ /* 0x000fe200078e10ff */
[----:B------:R-:W-:Y:S05]  /*0a90*/  @!P0 LDS R5, [R7] ;  /* 0x0000000007058984 */ /* 0x000fea0000000800 */
[----:B------:R-:W2:Y:S02]  /*0aa0*/  @!P0 LDS R10, [R10] ;  /* 0x000000000a0a8984 */ /* 0x000ea40000000800 */
[----:B--2---:R-:W-:-:S05]  /*0ab0*/  @!P0 FADD.FTZ R12, R5, R10 ;  /* 0x0000000a050c8221 */ /* 0x004fca0000010000 */
[----:B------:R2:W-:Y:S01]  /*0ac0*/  @!P0 STS [R7], R12 ;  /* 0x0000000c07008388 */ /* 0x0005e20000000800 */
[----:B------:R-:W-:Y:S01]  /*0ad0*/  BAR.SYNC.DEFER_BLOCKING 0x0 ;  /* 0x0000000000007b1d */ /* 0x000fe20000010000 */
[----:B------:R-:W-:Y:S01]  /*0ae0*/  ISETP.GT.AND P0, PT, R9, 0xff, PT ;  /* 0x000000ff0900780c */ /* 0x000fe20003f04270 */
[----:B------:R-:W-:-:S12]  /*0af0*/  IMAD.MOV.U32 R9, RZ, RZ, R11 ;  /* 0x000000ffff097224 */ /* 0x000fd800078e000b */
[----:B--2---:R-:W-:Y:S05]  /*0b00*/  @P0 BRA `(.L_x_7) ;  /* 0xfffffffc00d40947 */ /* 0x004fea000383ffff */
.L_x_6:
[----:B------:R-:W-:Y:S05]  /*0b10*/  @P1 BRA `(.L_x_8) ;  /* 0x00000000003c1947 */ /* 0x000fea0003800000 */
[----:B------:R-:W-:Y:S01]  /*0b20*/  @P2 LDS R5, [R7] ;  /* 0x0000000007052984 */ /* 0x000fe20000000800 */
[----:B------:R-:W-:-:S03]  /*0b30*/  UMOV UR4, 0xffffffff ;  /* 0xffffffff00047882 */ /* 0x000fc60000000000 */
[----:B------:R-:W0:Y:S02]  /*0b40*/  @P2 LDS R8, [R7+0x80] ;  /* 0x0000800007082984 */ /* 0x000e240000000800 */
[----:B0-----:R-:W-:Y:S01]  /*0b50*/  @P2 FADD.FTZ R6, R5, R8 ;  /* 0x0000000805062221 */ /* 0x001fe20000010000 */
[----:B------:R-:W-:Y:S06]  /*0b60*/  BRA.DIV UR4, `(.L_x_9) ;  /* 0x0000000204907947 */ /* 0x000fec000b800000 */
[----:B------:R-:W0:Y:S02]  /*0b70*/  SHFL.DOWN PT, R5, R6, 0x10, 0x1f ;  /* 0x0a001f0006057f89 */ /* 0x000e2400000e0000 */
[----:B0-----:R-:W-:-:S05]  /*0b80*/  FADD.FTZ R5, R5, R6 ;  /* 0x0000000605057221 */ /* 0x001fca0000010000 */
[----:B------:R-:W0:Y:S02]  /*0b90*/  SHFL.DOWN PT, R8, R5, 0x8, 0x1f ;  /* 0x09001f0005087f89 */ /* 0x000e2400000e0000 */
[----:B0-----:R-:W-:-:S05]  /*0ba0*/  FADD.FTZ R8, R5, R8 ;  /* 0x0000000805087221 */ /* 0x001fca0000010000 */
[----:B------:R-:W0:Y:S02]  /*0bb0*/  SHFL.DOWN PT, R7, R8, 0x4, 0x1f ;  /* 0x08801f0008077f89 */ /* 0x000e2400000e0000 */
[----:B0-----:R-:W-:-:S05]  /*0bc0*/  FADD.FTZ R7, R8, R7 ;  /* 0x0000000708077221 */ /* 0x001fca0000010000 */
[----:B------:R-:W0:Y:S02]  /*0bd0*/  SHFL.DOWN PT, R10, R7, 0x2, 0x1f ;  /* 0x08401f00070a7f89 */ /* 0x000e2400000e0000 */
[----:B0-----:R-:W-:-:S05]  /*0be0*/  FADD.FTZ R10, R7, R10 ;  /* 0x0000000a070a7221 */ /* 0x001fca0000010000 */
[----:B------:R0:W2:Y:S02]  /*0bf0*/  SHFL.DOWN PT, R9, R10, 0x1, 0x1f ;  /* 0x08201f000a097f89 */ /* 0x0000a400000e0000 */
.L_x_15:
[----:B--2---:R-:W-:-:S07]  /*0c00*/  FADD.FTZ R13, R10, R9 ;  /* 0x000000090a0d7221 */ /* 0x004fce0000010000 */
.L_x_8:
[----:B------:R-:W-:Y:S05]  /*0c10*/  WARPSYNC.ALL ;  /* 0x0000000000007948 */ /* 0x000fea0003800000 */
[----:B------:R-:W-:Y:S01]  /*0c20*/  BAR.SYNC.DEFER_BLOCKING 0x0 ;  /* 0x0000000000007b1d */ /* 0x000fe20000010000 */
[----:B------:R-:W-:-:S13]  /*0c30*/  ISETP.NE.AND P0, PT, R4, RZ, PT ;  /* 0x000000ff0400720c */ /* 0x000fda0003f05270 */
[----:B------:R-:W-:Y:S05]  /*0c40*/  @P0 EXIT ;  /* 0x000000000000094d */ /* 0x000fea0003800000 */
[----:B------:R-:W-:Y:S01]  /*0c50*/  FSETP.GEU.FTZ.AND P0, PT, |R13|, +INF , PT ;  /* 0x7f8000000d00780b */ /* 0x000fe20003f1e200 */
[----:B0-----:R-:W0:Y:S01]  /*0c60*/  LDC.64 R6, c[0x0][0xe70] ;  /* 0x00039c00ff067b82 */ /* 0x001e220000000a00 */
[----:B------:R-:W-:-:S11]  /*0c70*/  ULDC.U8 UR4, c[0x0][0xe84] ;  /* 0x0003a10000047ab9 */ /* 0x000fd60000000000 */
[----:B------:R-:W2:Y:S01]  /*0c80*/  @P0 LDC.64 R4, c[0x0][0x218] ;  /* 0x00008600ff040b82 */ /* 0x000ea20000000a00 */
[----:B------:R-:W-:Y:S02]  /*0c90*/  @P0 MOV R11, 0x1 ;  /* 0x00000001000b0802 */ /* 0x000fe40000000f00 */
[----:B0-----:R-:W-:-:S04]  /*0ca0*/  LEA R6, P1, R0, R6, 0x2 ;  /* 0x0000000600067211 */ /* 0x001fc800078210ff */
[----:B------:R-:W-:Y:S01]  /*0cb0*/  LEA.HI.X R7, R0, R7, RZ, 0x2, P1 ;  /* 0x0000000700077211 */ /* 0x000fe200008f14ff */
[----:B--2---:R0:W-:Y:S04]  /*0cc0*/  @P0 STG.E.STRONG.SYS desc[UR6][R4.64], R11 ;  /* 0x0000000b04000986 */ /* 0x0041e8000c115906 */
[----:B------:R-:W2:Y:S01]  /*0cd0*/  LDG.E R0, desc[UR6][R6.64] ;  /* 0x0000000606007981 */ /* 0x000ea2000c1e1900 */
[----:B------:R-:W-:-:S06]  /*0ce0*/  UPRMT UR4, UR4, 0x8880, URZ ;  /* 0x0000888004047896 */ /* 0x000fcc000800003f */
[----:B------:R-:W-:Y:S01]  /*0cf0*/  ISETP.NE.AND P0, PT, RZ, UR4, PT ;  /* 0x00000004ff007c0c */ /* 0x000fe2000bf05270 */
[----:B--2---:R-:W-:-:S05]  /*0d00*/  FADD.FTZ R9, R13, R0 ;  /* 0x000000000d097221 */ /* 0x004fca0000010000 */
[----:B------:R0:W-:Y:S07]  /*0d10*/  STG.E desc[UR6][R6.64], R9 ;  /* 0x0000000906007986 */ /* 0x0001ee000c101906 */
[----:B------:R-:W-:Y:S05]  /*0d20*/  @!P0 EXIT ;  /* 0x000000000000894d */ /* 0x000fea0003800000 */
[----:B0-----:R-:W0:Y:S01]  /*0d30*/  LDC.64 R4, c[0x0][0xe78] ;  /* 0x00039e00ff047b82 */ /* 0x001e220000000a00 */
[----:B------:R-:W-:Y:S02]  /*0d40*/  ULDC UR4, c[0x0][0xe60] ;  /* 0x0003980000047ab9 */ /* 0x000fe40000000800 */
[----:B------:R-:W-:Y:S01]  /*0d50*/  IADD3 R2, R2, UR4, RZ ;  /* 0x0000000402027c10 */ /* 0x000fe2000fffe0ff */
[----:B------:R-:W-:-:S04]  /*0d60*/  ULDC UR4, c[0x0][0xe88] ;  /* 0x0003a20000047ab9 */ /* 0x000fc80000000800 */
[----:B------:R-:W-:-:S04]  /*0d70*/  IMAD R3, R2, UR4, R3 ;  /* 0x0000000402037c24 */ /* 0x000fc8000f8e0203 */
[----:B0-----:R-:W-:-:S05]  /*0d80*/  IMAD.WIDE R2, R3, 0x4, R4 ;  /* 0x0000000403027825 */ /* 0x001fca00078e0204 */
[----:B------:R-:W-:Y:S01]  /*0d90*/  STG.E desc[UR6][R2.64], R13 ;  /* 0x0000000d02007986 */ /* 0x000fe2000c101906 */
[----:B------:R-:W-:Y:S05]  /*0da0*/  EXIT ;  /* 0x000000000000794d */ /* 0x000fea0003800000 */
.L_x_9:
[----:B------:R-:W-:Y:S01]  /*0db0*/  HFMA2.MMA R13, -RZ, RZ, 0, 1.847743988037109375e-06 ;  /* 0x0000001fff0d7435 */ /* 0x000fe200000001ff */
[----:B------:R-:W-:Y:S01]  /*0dc0*/  IMAD.MOV.U32 R12, RZ, RZ, 0x10 ;  /* 0x00000010ff0c7424 */ /* 0x000fe200078e00ff */
[----:B------:R-:W-:-:S09]  /*0dd0*/  MOV R11, 0xffffffff ;  /* 0xffffffff000b7802 */ /* 0x000fd20000000f00 */
[----:B-1----:R-:W-:Y:S05]  /*0de0*/  WARPSYNC.COLLECTIVE R11, `(.L_x_10) ;  /* 0x000000000b087348 */ /* 0x002fea0003c00000 */
[----:B------:R0:W2:Y:S02]  /*0df0*/  SHFL.DOWN P0, R9, R6, R12, R13 ;  /* 0x0800000c06097389 */ /* 0x0000a4000000000d */
[----:B012---:R-:W-:Y:S01]  /*0e00*/  ENDCOLLECTIVE ;  /* 0x000000000000791b */ /* 0x007fe20003800000 */
.L_x_10:
[----:B------:R-:W-:Y:S01]  /*0e10*/  HFMA2.MMA R12, -RZ, RZ, 0, 4.76837158203125e-07 ;  /* 0x00000008ff0c7435 */ /* 0x000fe200000001ff */
[----:B------:R-:W-:-:S04]  /*0e20*/  IMAD.MOV.U32 R5, RZ, RZ, R9 ;  /* 0x000000ffff057224 */ /* 0x000fc800078e0009 */
[----:B------:R-:W-:-:S05]  /*0e30*/  FADD.FTZ R5, R5, R6 ;  /* 0x0000000605057221 */ /* 0x000fca0000010000 */
[----:B------:R-:W-:-:S07]  /*0e40*/  MOV R6, R5 ;  /* 0x0000000500067202 */ /* 0x000fce0000000f00 */
[----:B------:R-:W-:Y:S05]  /*0e50*/  WARPSYNC.COLLECTIVE R11, `(.L_x_11) ;  /* 0x000000000b087348 */ /* 0x000fea0003c00000 */
[----:B------:R0:W1:Y:S02]  /*0e60*/  SHFL.DOWN P0, R9, R6, R12, R13 ;  /* 0x0800000c06097389 */ /* 0x000064000000000d */
[----:B01----:R-:W-:Y:S01]  /*0e70*/  ENDCOLLECTIVE ;  /* 0x000000000000791b */ /* 0x003fe20003800000 */
.L_x_11:
[----:B------:R-:W-:Y:S01]  /*0e80*/  HFMA2.MMA R12, -RZ, RZ, 0, 2.384185791015625e-07 ;  /* 0x00000004ff0c7435 */ /* 0x000fe200000001ff */
[----:B------:R-:W-:-:S04]  /*0e90*/  IMAD.MOV.U32 R8, RZ, RZ, R9 ;  /* 0x000000ffff087224 */ /* 0x000fc800078e0009 */
[----:B------:R-:W-:-:S05]  /*0ea0*/  FADD.FTZ R8, R5, R8 ;  /* 0x0000000805087221 */ /* 0x000fca0000010000 */
[----:B------:R-:W-:-:S07]  /*0eb0*/  MOV R6, R8 ;  /* 0x0000000800067202 */ /* 0x000fce0000000f00 */
[----:B------:R-:W-:Y:S05]  /*0ec0*/  WARPSYNC.COLLECTIVE R11, `(.L_x_12) ;  /* 0x000000000b087348 */ /* 0x000fea0003c00000 */
[----:B------:R0:W1:Y:S02]  /*0ed0*/  SHFL.DOWN P0, R9, R6, R12, R13 ;  /* 0x0800000c06097389 */ /* 0x000064000000000d */
[----:B01----:R-:W-:Y:S01]  /*0ee0*/  ENDCOLLECTIVE ;  /* 0x000000000000791b */ /* 0x003fe20003800000 */
.L_x_12:
[----:B------:R-:W-:Y:S01]  /*0ef0*/  HFMA2.MMA R12, -RZ, RZ, 0, 1.1920928955078125e-07 ;  /* 0x00000002ff0c7435 */ /* 0x000fe200000001ff */
[----:B------:R-:W-:-:S04]  /*0f00*/  IMAD.MOV.U32 R7, RZ, RZ, R9 ;  /* 0x000000ffff077224 */ /* 0x000fc800078e0009 */
[----:B------:R-:W-:-:S05]  /*0f10*/  FADD.FTZ R7, R8, R7 ;  /* 0x0000000708077221 */ /* 0x000fca0000010000 */
[----:B------:R-:W-:-:S07]  /*0f20*/  MOV R6, R7 ;  /* 0x0000000700067202 */ /* 0x000fce0000000f00 */
[----:B------:R-:W-:Y:S05]  /*0f30*/  WARPSYNC.COLLECTIVE R11, `(.L_x_13) ;  /* 0x000000000b087348 */ /* 0x000fea0003c00000 */
[----:B------:R0:W1:Y:S02]  /*0f40*/  SHFL.DOWN P0, R9, R6, R12, R13 ;  /* 0x0800000c06097389 */ /* 0x000064000000000d */
[----:B01----:R-:W-:Y:S01]  /*0f50*/  ENDCOLLECTIVE ;  /* 0x000000000000791b */ /* 0x003fe20003800000 */
.L_x_13:
[----:B------:R-:W-:Y:S01]  /*0f60*/  HFMA2.MMA R12, -RZ, RZ, 0, 5.9604644775390625e-08 ;  /* 0x00000001ff0c7435 */ /* 0x000fe200000001ff */
[----:B------:R-:W-:-:S04]  /*0f70*/  IMAD.MOV.U32 R10, RZ, RZ, R9 ;  /* 0x000000ffff0a7224 */ /* 0x000fc800078e0009 */
[----:B------:R-:W-:-:S05]  /*0f80*/  FADD.FTZ R10, R7, R10 ;  /* 0x0000000a070a7221 */ /* 0x000fca0000010000 */
[----:B------:R-:W-:-:S07]  /*0f90*/  MOV R6, R10 ;  /* 0x0000000a00067202 */ /* 0x000fce0000000f00 */
[----:B------:R-:W-:Y:S05]  /*0fa0*/  WARPSYNC.COLLECTIVE R11, `(.L_x_14) ;  /* 0x000000000b087348 */ /* 0x000fea0003c00000 */
[----:B------:R0:W1:Y:S02]  /*0fb0*/  SHFL.DOWN P0, R9, R6, R12, R13 ;  /* 0x0800000c06097389 */ /* 0x000064000000000d */
[----:B01----:R-:W-:Y:S01]  /*0fc0*/  ENDCOLLECTIVE ;  /* 0x000000000000791b */ /* 0x003fe20003800000 */
.L_x_14:
[----:B------:R-:W-:Y:S05]  /*0fd0*/  BRA `(.L_x_15) ;  /* 0xfffffffc00087947 */ /* 0x000fea000383ffff */
.L_x_16:
[----:B------:R-:W-:-:S00]  /*0fe0*/  BRA `(.L_x_16) ;  /* 0xfffffffc00fc7947 */ /* 0x000fc0000383ffff */
[----:B------:R-:W-:-:S00]  /*0ff0*/  NOP ;  /* 0x0000000000007918 */ /* 0x000fc00000000000 */
        /* <DEDUP_REMOVED lines=8> */
.L_x_93:


//--------------------- .text._Z25multi_tensor_apply_kernelI18TensorListMetadataILi2EE18L2NormScaleFunctorIN3c104HalfEfEJPfS6_fbiEEvlPViT_T0_DpT1_ --------------------------
	.section	.text._Z25multi_tensor_apply_kernelI18TensorListMetadataILi2EE18L2NormScaleFunctorIN3c104HalfEfEJPfS6_fbiEEvlPViT_T0_DpT1_,"ax",@progbits
	.align	128
        .global         _Z25multi_tensor_apply_kernelI18TensorListMetadataILi2EE18L2NormScaleFunctorIN3c104HalfEfEJPfS6_fbiEEvlPViT_T0_DpT1_
        .type           _Z25multi_tensor_apply_kernelI18TensorListMetadataILi2EE18L2NormScaleFunctorIN3c104HalfEfEJPfS6_fbiEEvlPViT_T0_DpT1_,@function
        .size           _Z25multi_tensor_apply_kernelI18TensorListMetadataILi2EE18L2NormScaleFunctorIN3c104HalfEfEJPfS6_fbiEEvlPViT_T0_DpT1_,(.L_x_94 - _Z25multi_tensor_apply_kernelI18TensorListMetadataILi2EE18L2NormScaleFunctorIN3c104HalfEfEJPfS6_fbiEEvlPViT_T0_DpT1_)
        .other          _Z25multi_tensor_apply_kernelI18TensorListMetadataILi2EE18L2NormScaleFunctorIN3c104HalfEfEJPfS6_fbiEEvlPViT_T0_DpT1_,@"STO_CUDA_ENTRY STV_DEFAULT"
_Z25multi_tensor_apply_kernelI18TensorListMetadataILi2EE18L2NormScaleFunctorIN3c104HalfEfEJPfS6_fbiEEvlPViT_T0_DpT1_:
.text._Z25multi_tensor_apply_kernelI18TensorListMetadataILi2EE18L2NormScaleFunctorIN3c104HalfEfEJPfS6_fbiEEvlPViT_T0_DpT1_:
[----:B------:R-:W-:Y:S01]  /*0000*/  LDC R1, c[0x0][0x28] ;  /* 0x00000a00ff017b82 */ /* 0x000fe20000000800 */
[----:B------:R-:W0:Y:S01]  /*0010*/  S2R R0, SR_CTAID.X ;  /* 0x0000000000007919 */ /* 0x000e220000002500 */
[----:B------:R-:W-:-:S06]  /*0020*/  HFMA2.MMA R8, -RZ, RZ, 0, 9.5367431640625e-07 ;  /* 0x00000010ff087435 */ /* 0x000fcc00000001ff */
[----:B------:R-:W1:Y:S01]  /*0030*/  LDC R18, c[0x0][0x210] ;  /* 0x00008400ff127b82 */ /* 0x000e620000000800 */
[----:B------:R-:W-:Y:S01]  /*0040*/  ULDC.64 UR6, c[0x0][0x208] ;  /* 0x0000820000067ab9 */ /* 0x000fe20000000a00 */
[----:B------:R-:W-:Y:S06]  /*0050*/  BSSY B0, `(.L_x_17) ;  /* 0x000007c000007945 */ /* 0x000fec0003800000 */
[----:B0-----:R-:W0:Y:S01]  /*0060*/  LDC.U8 R3, c[0x0][R0+0x820] ;  /* 0x0002080000037b82 */ /* 0x001e220000000000 */
[----:B------:R-:W-:-:S07]  /*0070*/  LEA R2, R0, R8, 0x2 ;  /* 0x0000000800027211 */ /* 0x000fce00078e10ff */
        /* <DEDUP_REMOVED lines=11> */
[C---:B------:R-:W-:Y:S02]  /*0130*/  LEA R4, R9.reuse, R4, 0x1 ;  /* 0x0000000409047211 */ /* 0x040fe400078e08ff */
[----:B------:R-:W-:Y:S02]  /*0140*/  LEA R6, R9, R6, 0x2 ;  /* 0x0000000609067211 */ /* 0x000fe400078e10ff */
[----:B------:R-:W-:Y:S02]  /*0150*/  LOP3.LUT P0, RZ, R4, 0x7, RZ, 0xc0, !PT ;  /* 0x0000000704ff7812 */ /* 0x000fe4000780c0ff */
[----:B------:R-:W-:-:S04]  /*0160*/  LOP3.LUT P1, RZ, R6, 0xf, RZ, 0xc0, !PT ;  /* 0x0000000f06ff7812 */ /* 0x000fc8000782c0ff */
[----:B------:R-:W-:-:S13]  /*0170*/  PLOP3.LUT P0, PT, P0, P1, PT, 0xa8, 0x0 ;  /* 0x000000000000781c */ /* 0x000fda0000703570 */
[----:B------:R-:W-:Y:S05]  /*0180*/  @P0 BRA `(.L_x_18) ;  /* 0x0000000000900947 */ /* 0x000fea0003800000 */
[----:B------:R-:W0:Y:S01]  /*0190*/  S2R R21, SR_TID.X ;  /* 0x0000000000157919 */ /* 0x000e220000002100 */
[----:B------:R-:W-:Y:S01]  /*01a0*/  ULDC UR4, c[0x0][0xe80] ;  /* 0x0003a00000047ab9 */ /* 0x000fe20000000800 */
[----:B------:R-:W-:Y:S01]  /*01b0*/  CS2R R6, SRZ ;  /* 0x0000000000067805 */ /* 0x000fe2000001ff00 */
[----:B0-----:R-:W-:-:S05]  /*01c0*/  IMAD.SHL.U32 R4, R21, 0x4, RZ ;  /* 0x0000000415047824 */ /* 0x001fca00078e00ff */
[----:B------:R-:W-:-:S04]  /*01d0*/  ISETP.GE.AND P0, PT, R4, R18, PT ;  /* 0x000000120400720c */ /* 0x000fc80003f06270 */
[----:B------:R-:W-:Y:S02]  /*01e0*/  ISETP.GE.OR P0, PT, R4, R3, P0 ;  /* 0x000000030400720c */ /* 0x000fe40000706670 */
[----:B------:R-:W-:-:S11]  /*01f0*/  CS2R R4, SRZ ;  /* 0x0000000000047805 */ /* 0x000fd6000001ff00 */
[----:B------:R-:W-:Y:S05]  /*0200*/  @P0 BRA `(.L_x_19) ;  /* 0x0000000400800947 */ /* 0x000fea0003800000 */
[----:B------:R-:W0:Y:S01]  /*0210*/  LDC R19, c[0x0][RZ] ;  /* 0x00000000ff137b82 */ /* 0x000e220000000800 */
[----:B------:R-:W-:Y:S01]  /*0220*/  HFMA2.MMA R4, -RZ, RZ, 0, 0 ;  /* 0x00000000ff047435 */ /* 0x000fe200000001ff */
[----:B------:R-:W-:Y:S10]  /*0230*/  BSSY B1, `(.L_x_20) ;  /* 0x0000018000017945 */ /* 0x000ff40003800000 */
.L_x_21:
[----:B------:R-:W-:-:S05]  /*0240*/  IMAD.WIDE R22, R21, 0x8, R12 ;  /* 0x0000000815167825 */ /* 0x000fca00078e020c */
[----:B-1----:R1:W2:Y:S01]  /*0250*/  LDG.E.64 R8, desc[UR6][R22.64] ;  /* 0x0000000616087981 */ /* 0x0022a2000c1e1b00 */
[----:B------:R-:W-:Y:S01]  /*0260*/  IMAD.WIDE R16, R21, 0x10, R14 ;  /* 0x0000001015107825 */ /* 0x000fe200078e020e */
[----:B0-----:R-:W-:-:S04]  /*0270*/  IADD3 R21, R19, R21, RZ ;  /* 0x0000001513157210 */ /* 0x001fc80007ffe0ff */
[----:B-1----:R-:W-:-:S04]  /*0280*/  SHF.L.U32 R22, R21, 0x2, RZ ;  /* 0x0000000215167819 */ /* 0x002fc800000006ff */
[C---:B------:R-:W-:Y:S02]  /*0290*/  ISETP.GE.AND P0, PT, R22.reuse, R18, PT ;  /* 0x000000121600720c */ /* 0x040fe40003f06270 */
[----:B------:R-:W-:Y:S02]  /*02a0*/  ISETP.LT.AND P1, PT, R22, R3, PT ;  /* 0x000000031600720c */ /* 0x000fe40003f21270 */
[--C-:B--2---:R-:W-:Y:S01]  /*02b0*/  SHF.R.U64 R25, R8, 0x10, R9.reuse ;  /* 0x0000001008197819 */ /* 0x104fe20000001209 */
[----:B------:R-:W-:Y:S01]  /*02c0*/  HADD2.F32 R20, -RZ, R8.H0_H0 ;  /* 0x20000008ff147230 */ /* 0x000fe20000004100 */
[----:B------:R-:W-:Y:S01]  /*02d0*/  SHF.R.U32.HI R27, RZ, 0x10, R9 ;  /* 0x00000010ff1b7819 */ /* 0x000fe20000011609 */
[----:B------:R-:W-:Y:S02]  /*02e0*/  HADD2.F32 R24, -RZ, R9.H0_H0 ;  /* 0x20000009ff187230 */ /* 0x000fe40000004100 */
[----:B------:R-:W-:Y:S02]  /*02f0*/  HADD2.F32 R25, -RZ, R25.H0_H0 ;  /* 0x20000019ff197230 */ /* 0x000fe40000004100 */
[----:B------:R-:W-:Y:S01]  /*0300*/  FMUL.FTZ R8, R20, UR4 ;  /* 0x0000000414087c20 */ /* 0x000fe20008410000 */
[----:B------:R-:W-:-:S02]  /*0310*/  HADD2.F32 R27, -RZ, R27.H0_H0 ;  /* 0x2000001bff1b7230 */ /* 0x000fc40000004100 */
[----:B------:R-:W-:Y:S01]  /*0320*/  FMUL.FTZ R10, R24, UR4 ;  /* 0x00000004180a7c20 */ /* 0x000fe20008410000 */
[----:B------:R-:W-:Y:S01]  /*0330*/  FFMA.FTZ R7, R20, R20, R7 ;  /* 0x0000001414077223 */ /* 0x000fe20000010007 */
[----:B------:R-:W-:Y:S01]  /*0340*/  FMUL.FTZ R9, R25, UR4 ;  /* 0x0000000419097c20 */ /* 0x000fe20008410000 */
[----:B------:R-:W-:Y:S01]  /*0350*/  FFMA.FTZ R5, R24, R24, R5 ;  /* 0x0000001818057223 */ /* 0x000fe20000010005 */
[----:B------:R-:W-:Y:S01]  /*0360*/  FMUL.FTZ R11, R27, UR4 ;  /* 0x000000041b0b7c20 */ /* 0x000fe20008410000 */
[----:B------:R-:W-:Y:S01]  /*0370*/  FFMA.FTZ R6, R25, R25, R6 ;  /* 0x0000001919067223 */ /* 0x000fe20000010006 */
[----:B------:R-:W-:-:S03]  /*0380*/  FFMA.FTZ R4, R27, R27, R4 ;  /* 0x0000001b1b047223 */ /* 0x000fc60000010004 */
[----:B------:R1:W-:Y:S01]  /*0390*/  STG.E.128 desc[UR6][R16.64], R8 ;  /* 0x0000000810007986 */ /* 0x0003e2000c101d06 */
[----:B------:R-:W-:Y:S05]  /*03a0*/  @!P0 BRA P1, `(.L_x_21) ;  /* 0xfffffffc00a48947 */ /* 0x000fea000083ffff */
[----:B------:R-:W-:Y:S05]  /*03b0*/  BSYNC B1 ;  /* 0x0000000000017941 */ /* 0x000fea0003800000 */
.L_x_20:
[----:B------:R-:W-:Y:S05]  /*03c0*/  BRA `(.L_x_19) ;  /* 0x0000000400107947 */ /* 0x000fea0003800000 */
.L_x_18:
[----:B------:R-:W-:-:S04]  /*03d0*/  ISETP.GT.AND P0, PT, R18, RZ, PT ;  /* 0x000000ff1200720c */ /* 0x000fc80003f04270 */
[----:B------:R-:W-:-:S13]  /*03e0*/  ISETP.GT.AND P0, PT, R3, RZ, P0 ;  /* 0x000000ff0300720c */ /* 0x000fda0000704270 */
[----:B------:R-:W-:Y:S02]  /*03f0*/  @!P0 CS2R R4, SRZ ;  /* 0x0000000000048805 */ /* 0x000fe4000001ff00 */
[----:B------:R-:W-:Y:S01]  /*0400*/  @!P0 CS2R R6, SRZ ;  /* 0x0000000000068805 */ /* 0x000fe2000001ff00 */
[----:B------:R-:W-:Y:S06]  /*0410*/  @!P0 BRA `(.L_x_19) ;  /* 0x0000000000fc8947 */ /* 0x000fec0003800000 */
[----:B------:R-:W0:Y:S01]  /*0420*/  S2R R8, SR_TID.X ;  /* 0x0000000000087919 */ /* 0x000e220000002100 */
[----:B------:R-:W-:Y:S02]  /*0430*/  CS2R R4, SRZ ;  /* 0x0000000000047805 */ /* 0x000fe4000001ff00 */
[----:B------:R-:W-:Y:S01]  /*0440*/  CS2R R6, SRZ ;  /* 0x0000000000067805 */ /* 0x000fe2000001ff00 */
[----:B------:R-:W-:Y:S01]  /*0450*/  ULDC UR5, c[0x0][0x0] ;  /* 0x0000000000057ab9 */ /* 0x000fe20000000800 */
[----:B------:R-:W-:-:S05]  /*0460*/  UMOV UR4, URZ ;  /* 0x0000003f00047c82 */ /* 0x000fca0008000000 */
.L_x_22:
[----:B------:R-:W1:Y:S01]  /*0470*/  LDC R10, c[0x0][0x210] ;  /* 0x00008400ff0a7b82 */ /* 0x000e620000000800 */
[----:B0---4-:R-:W-:Y:S01]  /*0480*/  VIADD R17, R8, UR4 ;  /* 0x0000000408117c36 */ /* 0x011fe20008000000 */
[----:B------:R-:W-:-:S04]  /*0490*/  PRMT R9, RZ, 0x7610, R9 ;  /* 0x00007610ff097816 */ /* 0x000fc80000000009 */
[----:B------:R-:W-:-:S04]  /*04a0*/  IADD3 R23, R17, UR5, RZ ;  /* 0x0000000511177c10 */ /* 0x000fc8000fffe0ff */
[----:B------:R-:W-:Y:S02]  /*04b0*/  IADD3 R29, R23, UR5, RZ ;  /* 0x00000005171d7c10 */ /* 0x000fe4000fffe0ff */
[-C--:B-1----:R-:W-:Y:S02]  /*04c0*/  ISETP.GE.AND P0, PT, R17, R10.reuse, PT ;  /* 0x0000000a1100720c */ /* 0x082fe40003f06270 */
[----:B------:R-:W-:Y:S02]  /*04d0*/  ISETP.GE.AND P1, PT, R23, R10, PT ;  /* 0x0000000a1700720c */ /* 0x000fe40003f26270 */
[-C--:B------:R-:W-:Y:S02]  /*04e0*/  ISETP.LT.AND P0, PT, R17, R3.reuse, !P0 ;  /* 0x000000031100720c */ /* 0x080fe40004701270 */
[----:B------:R-:W-:Y:S02]  /*04f0*/  IADD3 R27, R29, UR5, RZ ;  /* 0x000000051d1b7c10 */ /* 0x000fe4000fffe0ff */
[----:B------:R-:W-:-:S09]  /*0500*/  ISETP.LT.AND P1, PT, R23, R3, !P1 ;  /* 0x000000031700720c */ /* 0x000fd20004f21270 */
[--C-:B------:R-:W-:Y:S01]  /*0510*/  @P0 IMAD.WIDE R16, R17, 0x2, R12.reuse ;  /* 0x0000000211100825 */ /* 0x100fe200078e020c */
[-C--:B------:R-:W-:Y:S01]  /*0520*/  ISETP.GE.AND P2, PT, R29, R10.reuse, PT ;  /* 0x0000000a1d00720c */ /* 0x080fe20003f46270 */
[----:B------:R-:W0:Y:S03]  /*0530*/  @P0 LDC R28, c[0x0][0xe80] ;  /* 0x0003a000ff1c0b82 */ /* 0x000e260000000800 */
[----:B------:R1:W2:Y:S01]  /*0540*/  @P0 LDG.E.U16 R9, desc[UR6][R16.64] ;  /* 0x0000000610090981 */ /* 0x0002a2000c1e1500 */
[----:B------:R-:W-:Y:S01]  /*0550*/  ISETP.GE.AND P3, PT, R27, R10, PT ;  /* 0x0000000a1b00720c */ /* 0x000fe20003f66270 */
[----:B------:R-:W-:Y:S01]  /*0560*/  @P1 IMAD.WIDE R20, R23, 0x2, R12 ;  /* 0x0000000217141825 */ /* 0x000fe200078e020c */
[-C--:B------:R-:W-:Y:S02]  /*0570*/  ISETP.LT.AND P2, PT, R29, R3.reuse, !P2 ;  /* 0x000000031d00720c */ /* 0x080fe40005741270 */
[----:B------:R-:W-:Y:S01]  /*0580*/  ISETP.LT.AND P3, PT, R27, R3, !P3 ;  /* 0x000000031b00720c */ /* 0x000fe20005f61270 */
[----:B------:R-:W3:Y:S01]  /*0590*/  @P1 LDC R22, c[0x0][0xe80] ;  /* 0x0003a000ff161b82 */ /* 0x000ee20000000800 */
[----:B------:R-:W-:-:S02]  /*05a0*/  PRMT R11, RZ, 0x7610, R11 ;  /* 0x00007610ff0b7816 */ /* 0x000fc4000000000b */
[----:B------:R-:W-:Y:S02]  /*05b0*/  PRMT R24, RZ, 0x7610, R24 ;  /* 0x00007610ff187816 */ /* 0x000fe40000000018 */
[----:B------:R-:W-:Y:S02]  /*05c0*/  PRMT R25, RZ, 0x7610, R25 ;  /* 0x00007610ff197816 */ /* 0x000fe40000000019 */
[----:B------:R4:W5:Y:S03]  /*05d0*/  @P1 LDG.E.U16 R11, desc[UR6][R20.64] ;  /* 0x00000006140b1981 */ /* 0x000966000c1e1500 */
[----:B-1----:R-:W-:-:S04]  /*05e0*/  @P2 IMAD.WIDE R16, R29, 0x2, R12 ;  /* 0x000000021d102825 */ /* 0x002fc800078e020c */
[----:B------:R-:W-:Y:S01]  /*05f0*/  @P3 IMAD.WIDE R18, R27, 0x2, R12 ;  /* 0x000000021b123825 */ /* 0x000fe200078e020c */
[----:B------:R0:W3:Y:S04]  /*0600*/  @P2 LDG.E.U16 R24, desc[UR6][R16.64] ;  /* 0x0000000610182981 */ /* 0x0000e8000c1e1500 */
[----:B------:R3:W3:Y:S01]  /*0610*/  @P3 LDG.E.U16 R25, desc[UR6][R18.64] ;  /* 0x0000000612193981 */ /* 0x0006e2000c1e1500 */
[----:B----4-:R-:W-:Y:S01]  /*0620*/  VIADD R21, R8, UR4 ;  /* 0x0000000408157c36 */ /* 0x010fe20008000000 */
[----:B------:R-:W-:-:S03]  /*0630*/  ULEA UR4, UR5, UR4, 0x2 ;  /* 0x0000000405047291 */ /* 0x000fc6000f8e103f */
[----:B------:R-:W-:-:S03]  /*0640*/  @P0 IMAD.WIDE R20, R21, 0x4, R14 ;  /* 0x0000000415140825 */ /* 0x000fc600078e020e */
[----:B------:R-:W-:Y:S02]  /*0650*/  ISETP.LE.AND P4, PT, R10, UR4, PT ;  /* 0x000000040a007c0c */ /* 0x000fe4000bf83270 */
[----:B------:R-:W-:Y:S01]  /*0660*/  ISETP.GT.AND P5, PT, R3, UR4, PT ;  /* 0x0000000403007c0c */ /* 0x000fe2000bfa4270 */
[--C-:B--2---:R-:W-:Y:S02]  /*0670*/  HADD2.F32 R26, -RZ, R9.reuse.H0_H0 ;  /* 0x20000009ff1a7230 */ /* 0x104fe40000004100 */
[----:B------:R-:W-:-:S03]  /*0680*/  @P0 HADD2.F32 R10, -RZ, R9.H0_H0 ;  /* 0x20000009ff0a0230 */ /* 0x000fc60000004100 */
[----:B0-----:R-:W-:Y:S02]  /*0690*/  @P0 FMUL.FTZ R17, R26, R28 ;  /* 0x0000001c1a110220 */ /* 0x001fe40000410000 */
[----:B------:R-:W0:Y:S01]  /*06a0*/  @P2 LDC R28, c[0x0][0xe80] ;  /* 0x0003a000ff1c2b82 */ /* 0x000e220000000800 */
[----:B------:R-:W-:Y:S02]  /*06b0*/  @P0 FFMA.FTZ R7, R10, R10, R7 ;  /* 0x0000000a0a070223 */ /* 0x000fe40000010007 */
[----:B------:R1:W-:Y:S01]  /*06c0*/  @P0 STG.E desc[UR6][R20.64], R17 ;  /* 0x0000001114000986 */ /* 0x0003e2000c101906 */
[----:B-----5:R-:W-:-:S04]  /*06d0*/  HADD2.F32 R16, -RZ, R11.H0_H0 ;  /* 0x2000000bff107230 */ /* 0x020fc80000004100 */
[----:B------:R-:W2:Y:S01]  /*06e0*/  @P3 LDC R26, c[0x0][0xe80] ;  /* 0x0003a000ff1a3b82 */ /* 0x000ea20000000800 */
[----:B------:R-:W-:Y:S02]  /*06f0*/  @P1 HADD2.F32 R11, -RZ, R11.H0_H0 ;  /* 0x2000000bff0b1230 */ /* 0x000fe40000004100 */
[----:B---3--:R-:W-:Y:S01]  /*0700*/  @P1 FMUL.FTZ R19, R16, R22 ;  /* 0x0000001610131220 */ /* 0x008fe20000410000 */
[----:B------:R-:W-:-:S04]  /*0710*/  @P1 IMAD.WIDE R22, R23, 0x4, R14 ;  /* 0x0000000417161825 */ /* 0x000fc800078e020e */
[----:B------:R-:W-:Y:S01]  /*0720*/  @P1 FFMA.FTZ R6, R11, R11, R6 ;  /* 0x0000000b0b061223 */ /* 0x000fe20000010006 */
[--C-:B------:R-:W-:Y:S01]  /*0730*/  HADD2.F32 R16, -RZ, R24.reuse.H0_H0 ;  /* 0x20000018ff107230 */ /* 0x100fe20000004100 */
[----:B------:R3:W-:Y:S01]  /*0740*/  @P1 STG.E desc[UR6][R22.64], R19 ;  /* 0x0000001316001986 */ /* 0x0007e2000c101906 */
[--C-:B------:R-:W-:Y:S02]  /*0750*/  HADD2.F32 R18, -RZ, R25.reuse.H0_H0 ;  /* 0x20000019ff127230 */ /* 0x100fe40000004100 */
[----:B------:R-:W-:Y:S02]  /*0760*/  @P2 HADD2.F32 R24, -RZ, R24.H0_H0 ;  /* 0x20000018ff182230 */ /* 0x000fe40000004100 */
[----:B------:R-:W-:Y:S02]  /*0770*/  @P3 HADD2.F32 R25, -RZ, R25.H0_H0 ;  /* 0x20000019ff193230 */ /* 0x000fe40000004100 */
[----:B0-----:R-:W-:Y:S01]  /*0780*/  @P2 FMUL.FTZ R28, R16, R28 ;  /* 0x0000001c101c2220 */ /* 0x001fe20000410000 */
[----:B-1----:R-:W-:-:S04]  /*0790*/  @P2 IMAD.WIDE R16, R29, 0x4, R14 ;  /* 0x000000041d102825 */ /* 0x002fc800078e020e */
[----:B------:R-:W-:Y:S01]  /*07a0*/  @P2 FFMA.FTZ R5, R24, R24, R5 ;  /* 0x0000001818052223 */ /* 0x000fe20000010005 */
[----:B------:R-:W-:Y:S01]  /*07b0*/  @P3 FFMA.FTZ R4, R25, R25, R4 ;  /* 0x0000001919043223 */ /* 0x000fe20000010004 */
[----:B------:R4:W-:Y:S01]  /*07c0*/  @P2 STG.E desc[UR6][R16.64], R28 ;  /* 0x0000001c10002986 */ /* 0x0009e2000c101906 */
[----:B--2---:R-:W-:Y:S01]  /*07d0*/  @P3 FMUL.FTZ R26, R18, R26 ;  /* 0x0000001a121a3220 */ /* 0x004fe20000410000 */
[----:B---3--:R-:W-:-:S05]  /*07e0*/  @P3 IMAD.WIDE R18, R27, 0x4, R14 ;  /* 0x000000041b123825 */ /* 0x008fca00078e020e */
[----:B------:R4:W-:Y:S01]  /*07f0*/  @P3 STG.E desc[UR6][R18.64], R26 ;  /* 0x0000001a12003986 */ /* 0x0009e2000c101906 */
[----:B------:R-:W-:Y:S05]  /*0800*/  @!P4 BRA P5, `(.L_x_22) ;  /* 0xfffffffc0018c947 */ /* 0x000fea000283ffff */
.L_x_19:
[----:B------:R-:W-:Y:S05]  /*0810*/  BSYNC B0 ;  /* 0x0000000000007941 */ /* 0x000fea0003800000 */
.L_x_17:
[----:B------:R-:W-:Y:S01]  /*0820*/  ULDC UR8, c[0x0][0x0] ;  /* 0x0000000000087ab9 */ /* 0x000fe20000000800 */
[----:B-1----:R-:W0:Y:S01]  /*0830*/  S2R R10, SR_TID.Y ;  /* 0x00000000000a7919 */ /* 0x002e220000002200 */
[----:B------:R-:W1:Y:S01]  /*0840*/  LDC R8, c[0x0][0x4] ;  /* 0x00000100ff087b82 */ /* 0x000e620000000800 */
[----:B------:R-:W-:Y:S01]  /*0850*/  FADD.FTZ R7, RZ, R7 ;  /* 0x00000007ff077221 */ /* 0x000fe20000010000 */
[----:B------:R-:W-:Y:S01]  /*0860*/  UMOV UR4, 0x400 ;  /* 0x0000040000047882 */ /* 0x000fe20000000000 */
[----:B------:R-:W0:Y:S02]  /*0870*/  S2R R3, SR_TID.X ;  /* 0x0000000000037919 */ /* 0x000e240000002100 */
[----:B------:R-:W-:-:S03]  /*0880*/  FADD.FTZ R6, R7, R6 ;  /* 0x0000000607067221 */ /* 0x000fc60000010000 */
[----:B------:R-:W2:Y:S01]  /*0890*/  S2UR UR5, SR_CgaCtaId ;  /* 0x00000000000579c3 */ /* 0x000ea20000008800 */
[----:B------:R-:W-:-:S04]  /*08a0*/  FADD.FTZ R5, R6, R5 ;  /* 0x0000000506057221 */ /* 0x000fc80000010000 */
[----:B------:R-:W-:Y:S01]  /*08b0*/  FADD.FTZ R5, R5, R4 ;  /* 0x0000000405057221 */ /* 0x000fe20000010000 */
[----:B-1----:R-:W-:-:S05]  /*08c0*/  IMAD R8, R8, UR8, RZ ;  /* 0x0000000808087c24 */ /* 0x002fca000f8e02ff */
[C---:B------:R-:W-:Y:S02]  /*08d0*/  ISETP.GE.AND P2, PT, R8.reuse, 0x40, PT ;  /* 0x000000400800780c */ /* 0x040fe40003f46270 */
[----:B------:R-:W-:Y:S01]  /*08e0*/  ISETP.GE.AND P0, PT, R8, 0x80, PT ;  /* 0x000000800800780c */ /* 0x000fe20003f06270 */
[----:B--2---:R-:W-:Y:S01]  /*08f0*/  ULEA UR4, UR5, UR4, 0x18 ;  /* 0x0000000405047291 */ /* 0x004fe2000f8ec03f */
[----:B0-----:R-:W-:-:S05]  /*0900*/  IMAD R7, R10, UR8, R3 ;  /* 0x000000080a077c24 */ /* 0x001fca000f8e0203 */
[C---:B------:R-:W-:Y:S02]  /*0910*/  LEA R6, R7.reuse, UR4, 0x2 ;  /* 0x0000000407067c11 */ /* 0x040fe4000f8e10ff */
[----:B------:R-:W-:-:S03]  /*0920*/  ISETP.GT.AND P1, PT, R7, 0x1f, PT ;  /* 0x0000001f0700780c */ /* 0x000fc60003f24270 */
[----:B------:R0:W-:Y:S01]  /*0930*/  @P2 STS [R6], R5 ;  /* 0x0000000506002388 */ /* 0x0001e20000000800 */
[----:B------:R-:W-:Y:S06]  /*0940*/  @P2 BAR.SYNC.DEFER_BLOCKING 0x0 ;  /* 0x0000000000002b1d */ /* 0x000fec0000010000 */
[----:B------:R-:W-:Y:S05]  /*0950*/  @!P0 BRA `(.L_x_23) ;  /* 0x00000000002c8947 */ /* 0x000fea0003800000 */
.L_x_24:
[----:B------:R-:W-:-:S04]  /*0960*/  SHF.R.S32.HI R10, RZ, 0x1, R8 ;  /* 0x00000001ff0a7819 */ /* 0x000fc80000011408 */
[----:B------:R-:W-:-:S13]  /*0970*/  ISETP.GE.AND P0, PT, R7, R10, PT ;  /* 0x0000000a0700720c */ /* 0x000fda0003f06270 */
[----:B------:R-:W-:Y:S01]  /*0980*/  @!P0 LEA R9, R10, R6, 0x2 ;  /* 0x000000060a098211 */ /* 0x000fe200078e10ff */
[----:B------:R-:W-:Y:S05]  /*0990*/  @!P0 LDS R4, [R6] ;  /* 0x0000000006048984 */ /* 0x000fea0000000800 */
[----:B------:R-:W1:Y:S02]  /*09a0*/  @!P0 LDS R9, [R9] ;  /* 0x0000000009098984 */ /* 0x000e640000000800 */
[----:B-1----:R-:W-:-:S05]  /*09b0*/  @!P0 FADD.FTZ R11, R4, R9 ;  /* 0x00000009040b8221 */ /* 0x002fca0000010000 */
[----:B------:R1:W-:Y:S01]  /*09c0*/  @!P0 STS [R6], R11 ;  /* 0x0000000b06008388 */ /* 0x0003e20000000800 */
[----:B------:R-:W-:Y:S01]  /*09d0*/  BAR.SYNC.DEFER_BLOCKING 0x0 ;  /* 0x0000000000007b1d */ /* 0x000fe20000010000 */
[----:B------:R-:W-:Y:S02]  /*09e0*/  ISETP.GT.AND P0, PT, R8, 0xff, PT ;  /* 0x000000ff0800780c */ /* 0x000fe40003f04270 */
[----:B------:R-:W-:-:S11]  /*09f0*/  MOV R8, R10 ;  /* 0x0000000a00087202 */ /* 0x000fd60000000f00 */
[----:B-1----:R-:W-:Y:S05]  /*0a00*/  @P0 BRA `(.L_x_24) ;  /* 0xfffffffc00d40947 */ /* 0x002fea000383ffff */
.L_x_23:
        /* <DEDUP_REMOVED lines=14> */
[----:B------:R0:W1:Y:S02]  /*0af0*/  SHFL.DOWN PT, R8, R9, 0x1, 0x1f ;  /* 0x08201f0009087f89 */ /* 0x00006400000e0000 */
.L_x_32:
[----:B-1----:R-:W-:-:S07]  /*0b00*/  FADD.FTZ R8, R9, R8 ;  /* 0x0000000809087221 */ /* 0x002fce0000010000 */
.L_x_25:
[----:B------:R-:W-:Y:S05]  /*0b10*/  WARPSYNC.ALL ;  /* 0x0000000000007948 */ /* 0x000fea0003800000 */
[----:B------:R-:W-:Y:S01]  /*0b20*/  BAR.SYNC.DEFER_BLOCKING 0x0 ;  /* 0x0000000000007b1d */ /* 0x000fe20000010000 */
[----:B------:R-:W-:-:S13]  /*0b30*/  ISETP.NE.AND P0, PT, R3, RZ, PT ;  /* 0x000000ff0300720c */ /* 0x000fda0003f05270 */
[----:B------:R-:W-:Y:S05]  /*0b40*/  @P0 EXIT ;  /* 0x000000000000094d */ /* 0x000fea0003800000 */
[----:B------:R-:W-:Y:S01]  /*0b50*/  FSETP.GEU.FTZ.AND P0, PT, |R8|, +INF , PT ;  /* 0x7f8000000800780b */ /* 0x000fe20003f1e200 */
[----:B0-----:R-:W0:Y:S01]  /*0b60*/  LDC.64 R6, c[0x0][0xe70] ;  /* 0x00039c00ff067b82 */ /* 0x001e220000000a00 */
[----:B------:R-:W-:-:S11]  /*0b70*/  ULDC.U8 UR4, c[0x0][0xe84] ;  /* 0x0003a10000047ab9 */ /* 0x000fd60000000000 */
[----:B------:R-:W1:Y:S01]  /*0b80*/  @P0 LDC.64 R4, c[0x0][0x218] ;  /* 0x00008600ff040b82 */ /* 0x000e620000000a00 */
[----:B------:R-:W-:Y:S02]  /*0b90*/  @P0 MOV R9, 0x1 ;  /* 0x0000000100090802 */ /* 0x000fe40000000f00 */
[----:B0-----:R-:W-:-:S04]  /*0ba0*/  LEA R6, P1, R0, R6, 0x2 ;  /* 0x0000000600067211 */ /* 0x001fc800078210ff */
[----:B------:R-:W-:Y:S01]  /*0bb0*/  LEA.HI.X R7, R0, R7, RZ, 0x2, P1 ;  /* 0x0000000700077211 */ /* 0x000fe200008f14ff */
[----:B-1----:R0:W-:Y:S04]  /*0bc0*/  @P0 STG.E.STRONG.SYS desc[UR6][R4.64], R9 ;  /* 0x0000000904000986 */ /* 0x0021e8000c115906 */
[----:B------:R-:W2:Y:S01]  /*0bd0*/  LDG.E R3, desc[UR6][R6.64] ;  /* 0x0000000606037981 */ /* 0x000ea2000c1e1900 */
[----:B------:R-:W-:-:S06]  /*0be0*/  UPRMT UR4, UR4, 0x8880, URZ ;  /* 0x0000888004047896 */ /* 0x000fcc000800003f */
[----:B------:R-:W-:Y:S01]  /*0bf0*/  ISETP.NE.AND P0, PT, RZ, UR4, PT ;  /* 0x00000004ff007c0c */ /* 0x000fe2000bf05270 */
[----:B--2---:R-:W-:-:S05]  /*0c00*/  FADD.FTZ R3, R8, R3 ;  /* 0x0000000308037221 */ /* 0x004fca0000010000 */
[----:B------:R0:W-:Y:S07]  /*0c10*/  STG.E desc[UR6][R6.64], R3 ;  /* 0x0000000306007986 */ /* 0x0001ee000c101906 */
[----:B------:R-:W-:Y:S05]  /*0c20*/  @!P0 EXIT ;  /* 0x000000000000894d */ /* 0x000fea0003800000 */
[----:B0-----:R-:W0:Y:S01]  /*0c30*/  LDC.U8 R3, c[0x0][R0+0x820] ;  /* 0x0002080000037b82 */ /* 0x001e220000000000 */
[----:B------:R-:W-:-:S07]  /*0c40*/  ULDC UR4, c[0x0][0xe60] ;  /* 0x0003980000047ab9 */ /* 0x000fce0000000800 */
[----:B------:R-:W1:Y:S01]  /*0c50*/  LDC.64 R4, c[0x0][0xe78] ;  /* 0x00039e00ff047b82 */ /* 0x000e620000000a00 */
[----:B0-----:R-:W-:Y:S01]  /*0c60*/  VIADD R3, R3, UR4 ;  /* 0x0000000403037c36 */ /* 0x001fe20008000000 */
[----:B------:R-:W-:-:S03]  /*0c70*/  ULDC UR4, c[0x0][0xe88] ;  /* 0x0003a20000047ab9 */ /* 0x000fc60000000800 */
[----:B------:R-:W-:-:S04]  /*0c80*/  IMAD R3, R3, UR4, R2 ;  /* 0x0000000403037c24 */ /* 0x000fc8000f8e0202 */
[----:B-1----:R-:W-:-:S05]  /*0c90*/  IMAD.WIDE R2, R3, 0x4, R4 ;  /* 0x0000000403027825 */ /* 0x002fca00078e0204 */
[----:B------:R-:W-:Y:S01]  /*0ca0*/  STG.E desc[UR6][R2.64], R8 ;  /* 0x0000000802007986 */ /* 0x000fe2000c101906 */
[----:B------:R-:W-:Y:S05]  /*0cb0*/  EXIT ;  /* 0x000000000000794d */ /* 0x000fea0003800000 */
.L_x_26:
[----:B------:R-:W-:Y:S01]  /*0cc0*/  HFMA2.MMA R11, -RZ, RZ, 0, 9.5367431640625e-07 ;  /* 0x00000010ff0b7435 */ /* 0x000fe200000001ff */
[----:B------:R-:W-:Y:S02]  /*0cd0*/  MOV R12, 0x1f ;  /* 0x0000001f000c7802 */ /* 0x000fe40000000f00 */
[----:B------:R-:W-:-:S08]  /*0ce0*/  MOV R10, 0xffffffff ;  /* 0xffffffff000a7802 */ /* 0x000fd00000000f00 */
[----:B----4-:R-:W-:Y:S05]  /*0cf0*/  WARPSYNC.COLLECTIVE R10, `(.L_x_27) ;  /* 0x000000000a087348 */ /* 0x010fea0003c00000 */
[----:B------:R0:W1:Y:S02]  /*0d00*/  SHFL.DOWN P0, R8, R5, R11, R12 ;  /* 0x0800000b05087389 */ /* 0x000064000000000c */
[----:B01--4-:R-:W-:Y:S01]  /*0d10*/  ENDCOLLECTIVE ;  /* 0x000000000000791b */ /* 0x013fe20003800000 */
.L_x_27:
[----:B------:R-:W-:Y:S01]  /*0d20*/  HFMA2.MMA R11, -RZ, RZ, 0, 4.76837158203125e-07 ;  /* 0x00000008ff0b7435 */ /* 0x000fe200000001ff */
[----:B------:R-:W-:-:S04]  /*0d30*/  IMAD.MOV.U32 R4, RZ, RZ, R8 ;  /* 0x000000ffff047224 */ /* 0x000fc800078e0008 */
[----:B------:R-:W-:-:S05]  /*0d40*/  FADD.FTZ R4, R4, R5 ;  /* 0x0000000504047221 */ /* 0x000fca0000010000 */
[----:B------:R-:W-:-:S07]  /*0d50*/  MOV R5, R4 ;  /* 0x0000000400057202 */ /* 0x000fce0000000f00 */
[----:B------:R-:W-:Y:S05]  /*0d60*/  WARPSYNC.COLLECTIVE R10, `(.L_x_28) ;  /* 0x000000000a087348 */ /* 0x000fea0003c00000 */
[----:B------:R0:W1:Y:S02]  /*0d70*/  SHFL.DOWN P0, R8, R5, R11, R12 ;  /* 0x0800000b05087389 */ /* 0x000064000000000c */
[----:B01----:R-:W-:Y:S01]  /*0d80*/  ENDCOLLECTIVE ;  /* 0x000000000000791b */ /* 0x003fe20003800000 */
.L_x_28:
[----:B------:R-:W-:Y:S01]  /*0d90*/  HFMA2.MMA R11, -RZ, RZ, 0, 2.384185791015625e-07 ;  /* 0x00000004ff0b7435 */ /* 0x000fe200000001ff */
[----:B------:R-:W-:-:S05]  /*0da0*/  MOV R7, R8 ;  /* 0x0000000800077202 */ /* 0x000fca0000000f00 */
[----:B------:R-:W-:-:S04]  /*0db0*/  FADD.FTZ R7, R4, R7 ;  /* 0x0000000704077221 */ /* 0x000fc80000010000 */
[----:B------:R-:W-:-:S07]  /*0dc0*/  IMAD.MOV.U32 R5, RZ, RZ, R7 ;  /* 0x000000ffff057224 */ /* 0x000fce00078e0007 */
[----:B------:R-:W-:Y:S05]  /*0dd0*/  WARPSYNC.COLLECTIVE R10, `(.L_x_29) ;  /* 0x000000000a087348 */ /* 0x000fea0003c00000 */
[----:B------:R0:W1:Y:S02]  /*0de0*/  SHFL.DOWN P0, R8, R5, R11, R12 ;  /* 0x0800000b05087389 */ /* 0x000064000000000c */
[----:B01----:R-:W-:Y:S01]  /*0df0*/  ENDCOLLECTIVE ;  /* 0x000000000000791b */ /* 0x003fe20003800000 */
.L_x_29:
[----:B------:R-:W-:Y:S01]  /*0e00*/  IMAD.MOV.U32 R11, RZ, RZ, 0x2 ;  /* 0x00000002ff0b7424 */ /* 0x000fe200078e00ff */
[----:B------:R-:W-:-:S05]  /*0e10*/  MOV R6, R8 ;  /* 0x0000000800067202 */ /* 0x000fca0000000f00 */
[----:B------:R-:W-:-:S05]  /*0e20*/  FADD.FTZ R6, R7, R6 ;  /* 0x0000000607067221 */ /* 0x000fca0000010000 */
[----:B------:R-:W-:-:S07]  /*0e30*/  MOV R5, R6 ;  /* 0x0000000600057202 */ /* 0x000fce0000000f00 */
[----:B------:R-:W-:Y:S05]  /*0e40*/  WARPSYNC.COLLECTIVE R10, `(.L_x_30) ;  /* 0x000000000a087348 */ /* 0x000fea0003c00000 */
[----:B------:R0:W1:Y:S02]  /*0e50*/  SHFL.DOWN P0, R8, R5, R11, R12 ;  /* 0x0800000b05087389 */ /* 0x000064000000000c */
[----:B01----:R-:W-:Y:S01]  /*0e60*/  ENDCOLLECTIVE ;  /* 0x000000000000791b */ /* 0x003fe20003800000 */
.L_x_30:
[----:B------:R-:W-:Y:S01]  /*0e70*/  HFMA2.MMA R11, -RZ, RZ, 0, 5.9604644775390625e-08 ;  /* 0x00000001ff0b7435 */ /* 0x000fe200000001ff */
[----:B------:R-:W-:-:S05]  /*0e80*/  MOV R9, R8 ;  /* 0x0000000800097202 */ /* 0x000fca0000000f00 */
[----:B------:R-:W-:-:S05]  /*0e90*/  FADD.FTZ R9, R6, R9 ;  /* 0x0000000906097221 */ /* 0x000fca0000010000 */
[----:B------:R-:W-:-:S07]  /*0ea0*/  MOV R5, R9 ;  /* 0x0000000900057202 */ /* 0x000fce0000000f00 */
[----:B------:R-:W-:Y:S05]  /*0eb0*/  WARPSYNC.COLLECTIVE R10, `(.L_x_31) ;  /* 0x000000000a087348 */ /* 0x000fea0003c00000 */
[----:B------:R0:W1:Y:S02]  /*0ec0*/  SHFL.DOWN P0, R8, R5, R11, R12 ;  /* 0x0800000b05087389 */ /* 0x000064000000000c */
[----:B01----:R-:W-:Y:S01]  /*0ed0*/  ENDCOLLECTIVE ;  /* 0x000000000000791b */ /* 0x003fe20003800000 */
.L_x_31:
[----:B------:R-:W-:Y:S05]  /*0ee0*/  BRA `(.L_x_32) ;  /* 0xfffffffc00047947 */ /* 0x000fea000383ffff */
.L_x_33:
        /* <DEDUP_REMOVED lines=9> */
.L_x_94:


//--------------------- .text._Z25multi_tensor_apply_kernelI18TensorListMetadataILi2EE18L2NormScaleFunctorIfN3c104HalfEEJPfS6_fbiEEvlPViT_T0_DpT1_ --------------------------
	.section	.text._Z25multi_tensor_apply_kernelI18TensorListMetadataILi2EE18L2NormScaleFunctorIfN3c104HalfEEJPfS6_fbiEEvlPViT_T0_DpT1_,"ax",@progbits
	.align	128
        .global         _Z25multi_tensor_apply_kernelI18TensorListMetadataILi2EE18L2NormScaleFunctorIfN3c104HalfEEJPfS6_fbiEEvlPViT_T0_DpT1_
        .type           _Z25multi_tensor_apply_kernelI18TensorListMetadataILi2EE18L2NormScaleFunctorIfN3c104HalfEEJPfS6_fbiEEvlPViT_T0_DpT1_,@function
        .size           _Z25multi_tensor_apply_kernelI18TensorListMetadataILi2EE18L2NormScaleFunctorIfN3c104HalfEEJPfS6_fbiEEvlPViT_T0_DpT1_,(.L_x_95 - _Z25multi_tensor_apply_kernelI18TensorListMetadataILi2EE18L2NormScaleFunctorIfN3c104HalfEEJPfS6_fbiEEvlPViT_T0_DpT1_)
        .other          _Z25multi_tensor_apply_kernelI18TensorListMetadataILi2EE18L2NormScaleFunctorIfN3c104HalfEEJPfS6_fbiEEvlPViT_T0_DpT1_,@"STO_CUDA_ENTRY STV_DEFAULT"
_Z25multi_tensor_apply_kernelI18TensorListMetadataILi2EE18L2NormScaleFunctorIfN3c104HalfEEJPfS6_fbiEEvlPViT_T0_DpT1_:
.text._Z25multi_tensor_apply_kernelI18TensorListMetadataILi2EE18L2NormScaleFunctorIfN3c104HalfEEJPfS6_fbiEEvlPViT_T0_DpT1_:
        /* <DEDUP_REMOVED lines=19> */
[C---:B------:R-:W-:Y:S01]  /*0130*/  LEA R8, R7.reuse, R8, 0x2 ;  /* 0x0000000807087211 */ /* 0x040fe200078e10ff */
[----:B------:R-:W-:-:S03]  /*0140*/  IMAD.U32 R7, R7, 0x2, R10 ;  /* 0x0000000207077824 */ /* 0x000fc600078e000a */
[----:B------:R-:W-:Y:S02]  /*0150*/  LOP3.LUT P0, RZ, R8, 0xf, RZ, 0xc0, !PT ;  /* 0x0000000f08ff7812 */ /* 0x000fe4000780c0ff */
[----:B------:R-:W-:-:S04]  /*0160*/  LOP3.LUT P1, RZ, R7, 0x7, RZ, 0xc0, !PT ;  /* 0x0000000707ff7812 */ /* 0x000fc8000782c0ff */
[----:B------:R-:W-:-:S13]  /*0170*/  PLOP3.LUT P0, PT, P0, P1, PT, 0xa8, 0x0 ;  /* 0x000000000000781c */ /* 0x000fda0000703570 */
[----:B------:R-:W-:Y:S05]  /*0180*/  @P0 BRA `(.L_x_35) ;  /* 0x0000000000a00947 */ /* 0x000fea0003800000 */
[----:B------:R-:W0:Y:S01]  /*0190*/  S2R R25, SR_TID.X ;  /* 0x0000000000197919 */ /* 0x000e220000002100 */
[----:B------:R-:W-:Y:S01]  /*01a0*/  ULDC UR4, c[0x0][0xe80] ;  /* 0x0003a00000047ab9 */ /* 0x000fe20000000800 */
[----:B------:R-:W-:Y:S01]  /*01b0*/  HFMA2.MMA R13, -RZ, RZ, 0, 0 ;  /* 0x00000000ff0d7435 */ /* 0x000fe200000001ff */
[----:B------:R-:W-:Y:S02]  /*01c0*/  IMAD.MOV.U32 R7, RZ, RZ, RZ ;  /* 0x000000ffff077224 */ /* 0x000fe400078e00ff */
[----:B------:R-:W-:Y:S01]  /*01d0*/  IMAD.MOV.U32 R15, RZ, RZ, RZ ;  /* 0x000000ffff0f7224 */ /* 0x000fe200078e00ff */
[----:B0-----:R-:W-:-:S04]  /*01e0*/  SHF.L.U32 R3, R25, 0x2, RZ ;  /* 0x0000000219037819 */ /* 0x001fc800000006ff */
[----:B------:R-:W-:-:S04]  /*01f0*/  ISETP.GE.AND P0, PT, R3, R6, PT ;  /* 0x000000060300720c */ /* 0x000fc80003f06270 */
[----:B------:R-:W-:Y:S02]  /*0200*/  ISETP.GE.OR P0, PT, R3, R5, P0 ;  /* 0x000000050300720c */ /* 0x000fe40000706670 */
[----:B------:R-:W-:-:S11]  /*0210*/  MOV R3, RZ ;  /* 0x000000ff00037202 */ /* 0x000fd60000000f00 */
[----:B------:R-:W-:Y:S05]  /*0220*/  @P0 BRA `(.L_x_36) ;  /* 0x0000000400840947 */ /* 0x000fea0003800000 */
[----:B------:R-:W0:Y:S01]  /*0230*/  LDC R12, c[0x0][RZ] ;  /* 0x00000000ff0c7b82 */ /* 0x000e220000000800 */
[----:B------:R-:W-:Y:S01]  /*0240*/  BSSY B1, `(.L_x_37) ;  /* 0x000001b000017945 */ /* 0x000fe20003800000 */
[----:B------:R-:W-:-:S07]  /*0250*/  IMAD.MOV.U32 R7, RZ, RZ, RZ ;  /* 0x000000ffff077224 */ /* 0x000fce00078e00ff */
.L_x_38:
[----:B------:R-:W-:-:S06]  /*0260*/  IMAD.WIDE R8, R25, 0x10, R16 ;  /* 0x0000001019087825 */ /* 0x000fcc00078e0210 */
[----:B------:R-:W2:Y:S02]  /*0270*/  LDG.E.128 R8, desc[UR6][R8.64] ;  /* 0x0000000608087981 */ /* 0x000ea4000c1e1d00 */
[----:B--2---:R-:W-:Y:S01]  /*0280*/  FMUL.FTZ R22, R9, UR4 ;  /* 0x0000000409167c20 */ /* 0x004fe20008410000 */
[----:B------:R-:W-:Y:S01]  /*0290*/  FMUL.FTZ R24, R10, UR4 ;  /* 0x000000040a187c20 */ /* 0x000fe20008410000 */
[----:B------:R-:W-:Y:S01]  /*02a0*/  FMUL.FTZ R26, R11, UR4 ;  /* 0x000000040b1a7c20 */ /* 0x000fe20008410000 */
[C---:B------:R-:W-:Y:S01]  /*02b0*/  FMUL.FTZ R14, R8.reuse, UR4 ;  /* 0x00000004080e7c20 */ /* 0x040fe20008410000 */
[----:B------:R-:W1:Y:S01]  /*02c0*/  F2F.F16.F32 R20, R22 ;  /* 0x0000001600147304 */ /* 0x000e620000200800 */
[----:B------:R-:W-:Y:S01]  /*02d0*/  FFMA.FTZ R3, R8, R8, R3 ;  /* 0x0000000808037223 */ /* 0x000fe20000010003 */
[----:B------:R-:W-:Y:S01]  /*02e0*/  FFMA.FTZ R15, R9, R9, R15 ;  /* 0x00000009090f7223 */ /* 0x000fe2000001000f */
[----:B------:R-:W-:Y:S01]  /*02f0*/  FFMA.FTZ R13, R10, R10, R13 ;  /* 0x0000000a0a0d7223 */ /* 0x000fe2000001000d */
[----:B------:R-:W-:-:S04]  /*0300*/  FFMA.FTZ R7, R11, R11, R7 ;  /* 0x0000000b0b077223 */ /* 0x000fc80000010007 */
[----:B------:R-:W-:Y:S01]  /*0310*/  F2F.F16.F32 R24, R24 ;  /* 0x0000001800187304 */ /* 0x000fe20000200800 */
[----:B-1----:R-:W-:-:S07]  /*0320*/  IMAD.WIDE.U32 R20, R20, 0x10000, RZ ;  /* 0x0001000014147825 */ /* 0x002fce00078e00ff */
[----:B------:R-:W1:Y:S08]  /*0330*/  F2F.F16.F32 R27, R26 ;  /* 0x0000001a001b7304 */ /* 0x000e700000200800 */
[----:B------:R-:W2:Y:S01]  /*0340*/  F2F.F16.F32 R23, R14 ;  /* 0x0000000e00177304 */ /* 0x000ea20000200800 */
[----:B-1----:R-:W-:-:S04]  /*0350*/  PRMT R27, R24, 0x5410, R27 ;  /* 0x00005410181b7816 */ /* 0x002fc8000000001b */
[----:B------:R-:W-:Y:S02]  /*0360*/  LOP3.LUT R21, R27, R21, RZ, 0xfc, !PT ;  /* 0x000000151b157212 */ /* 0x000fe400078efcff */
[----:B--2---:R-:W-:Y:S01]  /*0370*/  LOP3.LUT R20, R20, R23, RZ, 0xfc, !PT ;  /* 0x0000001714147212 */ /* 0x004fe200078efcff */
[----:B------:R-:W-:Y:S01]  /*0380*/  IMAD.WIDE R22, R25, 0x8, R18 ;  /* 0x0000000819167825 */ /* 0x000fe200078e0212 */
[----:B0-----:R-:W-:-:S04]  /*0390*/  IADD3 R25, R12, R25, RZ ;  /* 0x000000190c197210 */ /* 0x001fc80007ffe0ff */
[----:B------:R1:W-:Y:S01]  /*03a0*/  STG.E.64 desc[UR6][R22.64], R20 ;  /* 0x0000001416007986 */ /* 0x0003e2000c101b06 */
[----:B------:R-:W-:-:S05]  /*03b0*/  IMAD.SHL.U32 R24, R25, 0x4, RZ ;  /* 0x0000000419187824 */ /* 0x000fca00078e00ff */
[C---:B------:R-:W-:Y:S02]  /*03c0*/  ISETP.GE.AND P0, PT, R24.reuse, R6, PT ;  /* 0x000000061800720c */ /* 0x040fe40003f06270 */
[----:B------:R-:W-:-:S13]  /*03d0*/  ISETP.LT.AND P1, PT, R24, R5, PT ;  /* 0x000000051800720c */ /* 0x000fda0003f21270 */
[----:B-1----:R-:W-:Y:S05]  /*03e0*/  @!P0 BRA P1, `(.L_x_38) ;  /* 0xfffffffc009c8947 */ /* 0x002fea000083ffff */
[----:B------:R-:W-:Y:S05]  /*03f0*/  BSYNC B1 ;  /* 0x0000000000017941 */ /* 0x000fea0003800000 */
.L_x_37:
[----:B------:R-:W-:Y:S05]  /*0400*/  BRA `(.L_x_36) ;  /* 0x00000004000c7947 */ /* 0x000fea0003800000 */
.L_x_35:
[----:B------:R-:W-:-:S04]  /*0410*/  ISETP.GT.AND P0, PT, R6, RZ, PT ;  /* 0x000000ff0600720c */ /* 0x000fc80003f04270 */
[----:B------:R-:W-:-:S13]  /*0420*/  ISETP.GT.AND P0, PT, R5, RZ, P0 ;  /* 0x000000ff0500720c */ /* 0x000fda0000704270 */
[----:B------:R-:W-:Y:S01]  /*0430*/  @!P0 MOV R7, RZ ;  /* 0x000000ff00078202 */ /* 0x000fe20000000f00 */
[----:B------:R-:W-:Y:S01]  /*0440*/  @!P0 IMAD.MOV.U32 R13, RZ, RZ, RZ ;  /* 0x000000ffff0d8224 */ /* 0x000fe200078e00ff */
[----:B------:R-:W-:Y:S01]  /*0450*/  @!P0 MOV R15, RZ ;  /* 0x000000ff000f8202 */ /* 0x000fe20000000f00 */
[----:B------:R-:W-:Y:S01]  /*0460*/  @!P0 IMAD.MOV.U32 R3, RZ, RZ, RZ ;  /* 0x000000ffff038224 */ /* 0x000fe200078e00ff */
[----:B------:R-:W-:Y:S06]  /*0470*/  @!P0 BRA `(.L_x_36) ;  /* 0x0000000000f08947 */ /* 0x000fec0003800000 */
[----:B------:R-:W0:Y:S01]  /*0480*/  S2R R6, SR_TID.X ;  /* 0x0000000000067919 */ /* 0x000e220000002100 */
[----:B------:R-:W-:Y:S01]  /*0490*/  HFMA2.MMA R7, -RZ, RZ, 0, 0 ;  /* 0x00000000ff077435 */ /* 0x000fe200000001ff */
[----:B------:R-:W-:Y:S01]  /*04a0*/  IMAD.MOV.U32 R13, RZ, RZ, RZ ;  /* 0x000000ffff0d7224 */ /* 0x000fe200078e00ff */
[----:B------:R-:W-:Y:S01]  /*04b0*/  MOV R15, RZ ;  /* 0x000000ff000f7202 */ /* 0x000fe20000000f00 */
[----:B------:R-:W-:Y:S01]  /*04c0*/  IMAD.MOV.U32 R3, RZ, RZ, RZ ;  /* 0x000000ffff037224 */ /* 0x000fe200078e00ff */
[----:B------:R-:W-:Y:S01]  /*04d0*/  ULDC UR5, c[0x0][0x0] ;  /* 0x0000000000057ab9 */ /* 0x000fe20000000800 */
[----:B------:R-:W-:Y:S01]  /*04e0*/  UMOV UR4, URZ ;  /* 0x0000003f00047c82 */ /* 0x000fe20008000000 */
[----:B------:R-:W-:-:S05]  /*04f0*/  ULDC UR8, c[0x0][0xe80] ;  /* 0x0003a00000087ab9 */ /* 0x000fca0000000800 */
.L_x_39:
[----:B-1----:R-:W1:Y:S01]  /*0500*/  LDC R9, c[0x0][0x210] ;  /* 0x00008400ff097b82 */ /* 0x002e620000000800 */
[----:B0-----:R-:W-:Y:S02]  /*0510*/  IADD3 R26, R6, UR4, RZ ;  /* 0x00000004061a7c10 */ /* 0x001fe4000fffe0ff */
[----:B------:R-:W-:-:S03]  /*0520*/  MOV R24, RZ ;  /* 0x000000ff00187202 */ /* 0x000fc60000000f00 */
[----:B------:R-:W-:-:S05]  /*0530*/  VIADD R29, R26, UR5 ;  /* 0x000000051a1d7c36 */ /* 0x000fca0008000000 */
        /* <DEDUP_REMOVED lines=9> */
[----:B------:R-:W-:Y:S02]  /*05d0*/  ISETP.LT.AND P3, PT, R25, R5, !P3 ;  /* 0x000000051900720c */ /* 0x000fe40005f61270 */
[----:B------:R-:W-:Y:S01]  /*05e0*/  MOV R14, RZ ;  /* 0x000000ff000e7202 */ /* 0x000fe20000000f00 */
[----:B------:R-:W-:-:S04]  /*05f0*/  @P0 IMAD.WIDE R26, R26, 0x4, R16 ;  /* 0x000000041a1a0825 */ /* 0x000fc800078e0210 */
[--C-:B------:R-:W-:Y:S01]  /*0600*/  @P1 IMAD.WIDE R22, R29, 0x4, R16.reuse ;  /* 0x000000041d161825 */ /* 0x100fe200078e0210 */
[----:B------:R0:W2:Y:S04]  /*0610*/  @P0 LDG.E R24, desc[UR6][R26.64] ;  /* 0x000000061a180981 */ /* 0x0000a8000c1e1900 */
[----:B------:R1:W3:Y:S01]  /*0620*/  @P1 LDG.E R14, desc[UR6][R22.64] ;  /* 0x00000006160e1981 */ /* 0x0002e2000c1e1900 */
[----:B------:R-:W-:Y:S01]  /*0630*/  MOV R12, RZ ;  /* 0x000000ff000c7202 */ /* 0x000fe20000000f00 */
[----:B------:R-:W-:Y:S02]  /*0640*/  IMAD.MOV.U32 R8, RZ, RZ, RZ ;  /* 0x000000ffff087224 */ /* 0x000fe400078e00ff */
[----:B------:R-:W-:-:S04]  /*0650*/  @P2 IMAD.WIDE R10, R28, 0x4, R16 ;  /* 0x000000041c0a2825 */ /* 0x000fc800078e0210 */
[----:B------:R-:W-:Y:S01]  /*0660*/  @P3 IMAD.WIDE R20, R25, 0x4, R16 ;  /* 0x0000000419143825 */ /* 0x000fe200078e0210 */
[----:B------:R3:W4:Y:S04]  /*0670*/  @P2 LDG.E R12, desc[UR6][R10.64] ;  /* 0x000000060a0c2981 */ /* 0x000728000c1e1900 */
[----:B------:R5:W4:Y:S01]  /*0680*/  @P3 LDG.E R8, desc[UR6][R20.64] ;  /* 0x0000000614083981 */ /* 0x000b22000c1e1900 */
[----:B0-----:R-:W-:Y:S01]  /*0690*/  IADD3 R27, R6, UR4, RZ ;  /* 0x00000004061b7c10 */ /* 0x001fe2000fffe0ff */
[----:B-1----:R-:W-:Y:S01]  /*06a0*/  @P1 IMAD.WIDE R22, R29, 0x2, R18 ;  /* 0x000000021d161825 */ /* 0x002fe200078e0212 */
[----:B------:R-:W-:-:S06]  /*06b0*/  ULEA UR4, UR5, UR4, 0x2 ;  /* 0x0000000405047291 */ /* 0x000fcc000f8e103f */
[----:B------:R-:W-:Y:S02]  /*06c0*/  ISETP.LE.AND P4, PT, R9, UR4, PT ;  /* 0x0000000409007c0c */ /* 0x000fe4000bf83270 */
[----:B------:R-:W-:Y:S01]  /*06d0*/  ISETP.GT.AND P5, PT, R5, UR4, PT ;  /* 0x0000000405007c0c */ /* 0x000fe2000bfa4270 */
[C---:B--2---:R-:W-:Y:S01]  /*06e0*/  FMUL.FTZ R26, R24.reuse, UR8 ;  /* 0x00000008181a7c20 */ /* 0x044fe20008410000 */
[----:B------:R-:W-:Y:S01]  /*06f0*/  @P0 FFMA.FTZ R3, R24, R24, R3 ;  /* 0x0000001818030223 */ /* 0x000fe20000010003 */
[----:B---3--:R-:W-:-:S03]  /*0700*/  FMUL.FTZ R10, R14, UR8 ;  /* 0x000000080e0a7c20 */ /* 0x008fc60008410000 */
[----:B------:R-:W-:Y:S01]  /*0710*/  F2FP.F16.F32.PACK_AB R26, RZ, R26 ;  /* 0x0000001aff1a723e */ /* 0x000fe200000000ff */
[----:B------:R-:W-:Y:S01]  /*0720*/  @P1 FFMA.FTZ R15, R14, R14, R15 ;  /* 0x0000000e0e0f1223 */ /* 0x000fe2000001000f */
[----:B------:R-:W-:Y:S02]  /*0730*/  F2FP.F16.F32.PACK_AB R11, RZ, R10 ;  /* 0x0000000aff0b723e */ /* 0x000fe400000000ff */
[----:B-----5:R-:W-:Y:S01]  /*0740*/  PRMT R21, R26, 0x7610, R21 ;  /* 0x000076101a157816 */ /* 0x020fe20000000015 */
[----:B------:R-:W-:Y:S01]  /*0750*/  @P0 IMAD.WIDE R26, R27, 0x2, R18 ;  /* 0x000000021b1a0825 */ /* 0x000fe200078e0212 */
[----:B------:R-:W-:-:S03]  /*0760*/  PRMT R29, R11, 0x7610, R29 ;  /* 0x000076100b1d7816 */ /* 0x000fc6000000001d */
[C---:B----4-:R-:W-:Y:S01]  /*0770*/  FMUL.FTZ R10, R12.reuse, UR8 ;  /* 0x000000080c0a7c20 */ /* 0x050fe20008410000 */
[----:B------:R-:W-:Y:S01]  /*0780*/  @P2 FFMA.FTZ R13, R12, R12, R13 ;  /* 0x0000000c0c0d2223 */ /* 0x000fe2000001000d */
[C---:B------:R-:W-:Y:S01]  /*0790*/  FMUL.FTZ R11, R8.reuse, UR8 ;  /* 0x00000008080b7c20 */ /* 0x040fe20008410000 */
[----:B------:R0:W-:Y:S01]  /*07a0*/  @P0 STG.E.U16 desc[UR6][R26.64], R21 ;  /* 0x000000151a000986 */ /* 0x0001e2000c101506 */
[----:B------:R-:W-:-:S03]  /*07b0*/  @P3 FFMA.FTZ R7, R8, R8, R7 ;  /* 0x0000000808073223 */ /* 0x000fc60000010007 */
[----:B------:R1:W-:Y:S01]  /*07c0*/  @P1 STG.E.U16 desc[UR6][R22.64], R29 ;  /* 0x0000001d16001986 */ /* 0x0003e2000c101506 */
[----:B0-----:R-:W-:Y:S01]  /*07d0*/  F2FP.F16.F32.PACK_AB R27, RZ, R10 ;  /* 0x0000000aff1b723e */ /* 0x001fe200000000ff */
[----:B------:R-:W-:Y:S01]  /*07e0*/  @P3 IMAD.WIDE R20, R25, 0x2, R18 ;  /* 0x0000000219143825 */ /* 0x000fe200078e0212 */
[----:B-1----:R-:W-:-:S03]  /*07f0*/  F2FP.F16.F32.PACK_AB R23, RZ, R11 ;  /* 0x0000000bff17723e */ /* 0x002fc600000000ff */
[----:B------:R-:W-:-:S05]  /*0800*/  @P2 IMAD.WIDE R10, R28, 0x2, R18 ;  /* 0x000000021c0a2825 */ /* 0x000fca00078e0212 */
[----:B------:R1:W-:Y:S04]  /*0810*/  @P2 STG.E.U16 desc[UR6][R10.64], R27 ;  /* 0x0000001b0a002986 */ /* 0x0003e8000c101506 */
[----:B------:R1:W-:Y:S01]  /*0820*/  @P3 STG.E.U16 desc[UR6][R20.64], R23 ;  /* 0x0000001714003986 */ /* 0x0003e2000c101506 */
[----:B------:R-:W-:Y:S05]  /*0830*/  @!P4 BRA P5, `(.L_x_39) ;  /* 0xfffffffc0030c947 */ /* 0x000fea000283ffff */
.L_x_36:
[----:B------:R-:W-:Y:S05]  /*0840*/  BSYNC B0 ;  /* 0x0000000000007941 */ /* 0x000fea0003800000 */
.L_x_34:
        /* <DEDUP_REMOVED lines=20> */
.L_x_41:
[----:B------:R-:W-:-:S04]  /*0990*/  SHF.R.S32.HI R12, RZ, 0x1, R9 ;  /* 0x00000001ff0c7819 */ /* 0x000fc80000011409 */
[----:B------:R-:W-:-:S13]  /*09a0*/  ISETP.GE.AND P0, PT, R3, R12, PT ;  /* 0x0000000c0300720c */ /* 0x000fda0003f06270 */
[----:B-1----:R-:W-:Y:S01]  /*09b0*/  @!P0 LEA R10, R12, R8, 0x2 ;  /* 0x000000080c0a8211 */ /* 0x002fe200078e10ff */
[----:B------:R-:W-:Y:S04]  /*09c0*/  @!P0 LDS R6, [R8] ;  /* 0x0000000008068984 */ /* 0x000fe80000000800 */
[----:B------:R-:W1:Y:S02]  /*09d0*/  @!P0 LDS R11, [R10] ;  /* 0x000000000a0b8984 */ /* 0x000e640000000800 */
[----:B-1----:R-:W-:-:S05]  /*09e0*/  @!P0 FADD.FTZ R11, R6, R11 ;  /* 0x0000000b060b8221 */ /* 0x002fca0000010000 */
[----:B------:R2:W-:Y:S01]  /*09f0*/  @!P0 STS [R8], R11 ;  /* 0x0000000b08008388 */ /* 0x0005e20000000800 */
[----:B------:R-:W-:Y:S01]  /*0a00*/  BAR.SYNC.DEFER_BLOCKING 0x0 ;  /* 0x0000000000007b1d */ /* 0x000fe20000010000 */
[----:B------:R-:W-:Y:S01]  /*0a10*/  ISETP.GT.AND P0, PT, R9, 0xff, PT ;  /* 0x000000ff0900780c */ /* 0x000fe20003f04270 */
[----:B------:R-:W-:-:S12]  /*0a20*/  IMAD.MOV.U32 R9, RZ, RZ, R12 ;  /* 0x000000ffff097224 */ /* 0x000fd800078e000c */
[----:B--2---:R-:W-:Y:S05]  /*0a30*/  @P0 BRA `(.L_x_41) ;  /* 0xfffffffc00d40947 */ /* 0x004fea000383ffff */
.L_x_40:
        /* <DEDUP_REMOVED lines=14> */
[----:B-1----:R0:W1:Y:S02]  /*0b20*/  SHFL.DOWN PT, R10, R9, 0x1, 0x1f ;  /* 0x08201f00090a7f89 */ /* 0x00206400000e0000 */
.L_x_49:
[----:B-1----:R-:W-:-:S07]  /*0b30*/  FADD.FTZ R11, R9, R10 ;  /* 0x0000000a090b7221 */ /* 0x002fce0000010000 */
.L_x_42:
        /* <DEDUP_REMOVED lines=26> */
.L_x_43:
[----:B------:R-:W-:Y:S01]  /*0ce0*/  HFMA2.MMA R14, -RZ, RZ, 0, 1.847743988037109375e-06 ;  /* 0x0000001fff0e7435 */ /* 0x000fe200000001ff */
[----:B------:R-:W-:Y:S01]  /*0cf0*/  IMAD.MOV.U32 R12, RZ, RZ, 0x10 ;  /* 0x00000010ff0c7424 */ /* 0x000fe200078e00ff */
[----:B-1----:R-:W-:-:S09]  /*0d00*/  MOV R11, 0xffffffff ;  /* 0xffffffff000b7802 */ /* 0x002fd20000000f00 */
[----:B------:R-:W-:Y:S05]  /*0d10*/  WARPSYNC.COLLECTIVE R11, `(.L_x_44) ;  /* 0x000000000b087348 */ /* 0x000fea0003c00000 */
[----:B------:R0:W1:Y:S02]  /*0d20*/  SHFL.DOWN P0, R10, R7, R12, R14 ;  /* 0x0800000c070a7389 */ /* 0x000064000000000e */
[----:B01----:R-:W-:Y:S01]  /*0d30*/  ENDCOLLECTIVE ;  /* 0x000000000000791b */ /* 0x003fe20003800000 */
.L_x_44:
[----:B------:R-:W-:Y:S01]  /*0d40*/  HFMA2.MMA R12, -RZ, RZ, 0, 4.76837158203125e-07 ;  /* 0x00000008ff0c7435 */ /* 0x000fe200000001ff */
[----:B------:R-:W-:-:S04]  /*0d50*/  IMAD.MOV.U32 R6, RZ, RZ, R10 ;  /* 0x000000ffff067224 */ /* 0x000fc800078e000a */
[----:B------:R-:W-:-:S05]  /*0d60*/  FADD.FTZ R6, R6, R7 ;  /* 0x0000000706067221 */ /* 0x000fca0000010000 */
[----:B------:R-:W-:-:S07]  /*0d70*/  MOV R7, R6 ;  /* 0x0000000600077202 */ /* 0x000fce0000000f00 */
[----:B------:R-:W-:Y:S05]  /*0d80*/  WARPSYNC.COLLECTIVE R11, `(.L_x_45) ;  /* 0x000000000b087348 */ /* 0x000fea0003c00000 */
[----:B------:R0:W1:Y:S02]  /*0d90*/  SHFL.DOWN P0, R10, R7, R12, R14 ;  /* 0x0800000c070a7389 */ /* 0x000064000000000e */
[----:B01----:R-:W-:Y:S01]  /*0da0*/  ENDCOLLECTIVE ;  /* 0x000000000000791b */ /* 0x003fe20003800000 */
.L_x_45:
[----:B------:R-:W-:Y:S01]  /*0db0*/  HFMA2.MMA R12, -RZ, RZ, 0, 2.384185791015625e-07 ;  /* 0x00000004ff0c7435 */ /* 0x000fe200000001ff */
[----:B------:R-:W-:-:S04]  /*0dc0*/  IMAD.MOV.U32 R3, RZ, RZ, R10 ;  /* 0x000000ffff037224 */ /* 0x000fc800078e000a */
[----:B------:R-:W-:-:S05]  /*0dd0*/  FADD.FTZ R3, R6, R3 ;  /* 0x0000000306037221 */ /* 0x000fca0000010000 */
[----:B------:R-:W-:-:S07]  /*0de0*/  MOV R7, R3 ;  /* 0x0000000300077202 */ /* 0x000fce0000000f00 */
[----:B------:R-:W-:Y:S05]  /*0df0*/  WARPSYNC.COLLECTIVE R11, `(.L_x_46) ;  /* 0x000000000b087348 */ /* 0x000fea0003c00000 */
[----:B------:R0:W1:Y:S02]  /*0e00*/  SHFL.DOWN P0, R10, R7, R12, R14 ;  /* 0x0800000c070a7389 */ /* 0x000064000000000e */
[----:B01----:R-:W-:Y:S01]  /*0e10*/  ENDCOLLECTIVE ;  /* 0x000000000000791b */ /* 0x003fe20003800000 */
.L_x_46:
[----:B------:R-:W-:Y:S01]  /*0e20*/  HFMA2.MMA R12, -RZ, RZ, 0, 1.1920928955078125e-07 ;  /* 0x00000002ff0c7435 */ /* 0x000fe200000001ff */
[----:B------:R-:W-:-:S04]  /*0e30*/  IMAD.MOV.U32 R8, RZ, RZ, R10 ;  /* 0x000000ffff087224 */ /* 0x000fc800078e000a */
[----:B------:R-:W-:-:S05]  /*0e40*/  FADD.FTZ R8, R3, R8 ;  /* 0x0000000803087221 */ /* 0x000fca0000010000 */
[----:B------:R-:W-:-:S07]  /*0e50*/  MOV R7, R8 ;  /* 0x0000000800077202 */ /* 0x000fce0000000f00 */
[----:B------:R-:W-:Y:S05]  /*0e60*/  WARPSYNC.COLLECTIVE R11, `(.L_x_47) ;  /* 0x000000000b087348 */ /* 0x000fea0003c00000 */
[----:B------:R0:W1:Y:S02]  /*0e70*/  SHFL.DOWN P0, R10, R7, R12, R14 ;  /* 0x0800000c070a7389 */ /* 0x000064000000000e */
[----:B01----:R-:W-:Y:S01]  /*0e80*/  ENDCOLLECTIVE ;  /* 0x000000000000791b */ /* 0x003fe20003800000 */
.L_x_47:
[----:B------:R-:W-:Y:S01]  /*0e90*/  HFMA2.MMA R12, -RZ, RZ, 0, 5.9604644775390625e-08 ;  /* 0x00000001ff0c7435 */ /* 0x000fe200000001ff */
[----:B------:R-:W-:-:S04]  /*0ea0*/  IMAD.MOV.U32 R9, RZ, RZ, R10 ;  /* 0x000000ffff097224 */ /* 0x000fc800078e000a */
[----:B------:R-:W-:-:S05]  /*0eb0*/  FADD.FTZ R9, R8, R9 ;  /* 0x0000000908097221 */ /* 0x000fca0000010000 */
[----:B------:R-:W-:-:S07]  /*0ec0*/  MOV R7, R9 ;  /* 0x0000000900077202 */ /* 0x000fce0000000f00 */
[----:B------:R-:W-:Y:S05]  /*0ed0*/  WARPSYNC.COLLECTIVE R11, `(.L_x_48) ;  /* 0x000000000b087348 */ /* 0x000fea0003c00000 */
[----:B------:R0:W1:Y:S02]  /*0ee0*/  SHFL.DOWN P0, R10, R7, R12, R14 ;  /* 0x0800000c070a7389 */ /* 0x000064000000000e */
[----:B01----:R-:W-:Y:S01]  /*0ef0*/  ENDCOLLECTIVE ;  /* 0x000000000000791b */ /* 0x003fe20003800000 */
.L_x_48:
[----:B------:R-:W-:Y:S05]  /*0f00*/  BRA `(.L_x_49) ;  /* 0xfffffffc00087947 */ /* 0x000fea000383ffff */
.L_x_50:
        /* <DEDUP_REMOVED lines=15> */
.L_x_95:


//--------------------- .text._Z25multi_tensor_apply_kernelI18TensorListMetadataILi2EE18L2NormScaleFunctorIffEJPfS4_fbiEEvlPViT_T0_DpT1_ --------------------------
	.section	.text._Z25multi_tensor_apply_kernelI18TensorListMetadataILi2EE18L2NormScaleFunctorIffEJPfS4_fbiEEvlPViT_T0_DpT1_,"ax",@progbits
	.align	128
        .global         _Z25multi_tensor_apply_kernelI18TensorListMetadataILi2EE18L2NormScaleFunctorIffEJPfS4_fbiEEvlPViT_T0_DpT1_
        .type           _Z25multi_tensor_apply_kernelI18TensorListMetadataILi2EE18L2NormScaleFunctorIffEJPfS4_fbiEEvlPViT_T0_DpT1_,@function
        .size           _Z25multi_tensor_apply_kernelI18TensorListMetadataILi2EE18L2NormScaleFunctorIffEJPfS4_fbiEEvlPViT_T0_DpT1_,(.L_x_96 - _Z25multi_tensor_apply_kernelI18TensorListMetadataILi2EE18L2NormScaleFunctorIffEJPfS4_fbiEEvlPViT_T0_DpT1_)
        .other          _Z25multi_tensor_apply_kernelI18TensorListMetadataILi2EE18L2NormScaleFunctorIffEJPfS4_fbiEEvlPViT_T0_DpT1_,@"STO_CUDA_ENTRY STV_DEFAULT"
_Z25multi_tensor_apply_kernelI18TensorListMetadataILi2EE18L2NormScaleFunctorIffEJPfS4_fbiEEvlPViT_T0_DpT1_:
.text._Z25multi_tensor_apply_kernelI18TensorListMetadataILi2EE18L2NormScaleFunctorIffEJPfS4_fbiEEvlPViT_T0_DpT1_:
        /* <DEDUP_REMOVED lines=9> */
[----:B0-----:R-:W-:-:S07]  /*0090*/  IMAD R7, R3, 0x8, R7 ;  /* 0x0000000803077824 */ /* 0x001fce00078e0207 */
[----:B------:R-:W0:Y:S01]  /*00a0*/  LDC R10, c[0x0][R7+0x610] ;  /* 0x00018400070a7b82 */ /* 0x000e220000000800 */
[----:B-1----:R-:W-:-:S07]  /*00b0*/  IMAD R11, R2, R6, RZ ;  /* 0x00000006020b7224 */ /* 0x002fce00078e02ff */
[----:B------:R-:W1:Y:S08]  /*00c0*/  LDC.64 R4, c[0x0][R7+0x210] ;  /* 0x0000840007047b82 */ /* 0x000e700000000a00 */
[----:B------:R-:W2:Y:S01]  /*00d0*/  LDC.64 R8, c[0x0][R7+0x410] ;  /* 0x0001040007087b82 */ /* 0x000ea20000000a00 */
[----:B0-----:R-:W-:-:S04]  /*00e0*/  IADD3 R3, -R11, R10, RZ ;  /* 0x0000000a0b037210 */ /* 0x001fc80007ffe1ff */
[----:B------:R-:W-:Y:S01]  /*00f0*/  LOP3.LUT P0, RZ, R3, 0x3, R6, 0xc8, !PT ;  /* 0x0000000303ff7812 */ /* 0x000fe2000780c806 */
[----:B-1----:R-:W-:-:S04]  /*0100*/  IMAD.WIDE R18, R11, 0x4, R4 ;  /* 0x000000040b127825 */ /* 0x002fc800078e0204 */
[----:B--2---:R-:W-:-:S08]  /*0110*/  IMAD.WIDE R20, R11, 0x4, R8 ;  /* 0x000000040b147825 */ /* 0x004fd000078e0208 */
[----:B------:R-:W-:Y:S05]  /*0120*/  @P0 BRA `(.L_x_52) ;  /* 0x0000000000980947 */ /* 0x000fea0003800000 */
[----:B------:R-:W-:-:S04]  /*0130*/  IMAD.SHL.U32 R11, R11, 0x4, RZ ;  /* 0x000000040b0b7824 */ /* 0x000fc800078e00ff */
[----:B------:R-:W-:Y:S01]  /*0140*/  IMAD.IADD R8, R8, 0x1, R11 ;  /* 0x0000000108087824 */ /* 0x000fe200078e020b */
[----:B------:R-:W-:-:S04]  /*0150*/  IADD3 R4, R4, R11, RZ ;  /* 0x0000000b04047210 */ /* 0x000fc80007ffe0ff */
[----:B------:R-:W-:Y:S02]  /*0160*/  LOP3.LUT P0, RZ, R4, 0xf, RZ, 0xc0, !PT ;  /* 0x0000000f04ff7812 */ /* 0x000fe4000780c0ff */
[----:B------:R-:W-:-:S04]  /*0170*/  LOP3.LUT P1, RZ, R8, 0xf, RZ, 0xc0, !PT ;  /* 0x0000000f08ff7812 */ /* 0x000fc8000782c0ff */
[----:B------:R-:W-:-:S13]  /*0180*/  PLOP3.LUT P0, PT, P0, P1, PT, 0xa8, 0x0 ;  /* 0x000000000000781c */ /* 0x000fda0000703570 */
[----:B------:R-:W-:Y:S05]  /*0190*/  @P0 BRA `(.L_x_52) ;  /* 0x00000000007c0947 */ /* 0x000fea0003800000 */
[----:B------:R-:W0:Y:S01]  /*01a0*/  S2R R25, SR_TID.X ;  /* 0x0000000000197919 */ /* 0x000e220000002100 */
[----:B------:R-:W-:Y:S01]  /*01b0*/  ULDC UR4, c[0x0][0xe80] ;  /* 0x0003a00000047ab9 */ /* 0x000fe20000000800 */
[----:B------:R-:W-:Y:S01]  /*01c0*/  HFMA2.MMA R7, -RZ, RZ, 0, 0 ;  /* 0x00000000ff077435 */ /* 0x000fe200000001ff */
[----:B------:R-:W-:Y:S01]  /*01d0*/  IMAD.MOV.U32 R17, RZ, RZ, RZ ;  /* 0x000000ffff117224 */ /* 0x000fe200078e00ff */
[----:B0-----:R-:W-:-:S04]  /*01e0*/  SHF.L.U32 R4, R25, 0x2, RZ ;  /* 0x0000000219047819 */ /* 0x001fc800000006ff */
[----:B------:R-:W-:-:S04]  /*01f0*/  ISETP.GE.AND P0, PT, R4, R6, PT ;  /* 0x000000060400720c */ /* 0x000fc80003f06270 */
[----:B------:R-:W-:Y:S02]  /*0200*/  ISETP.GE.OR P0, PT, R4, R3, P0 ;  /* 0x000000030400720c */ /* 0x000fe40000706670 */
[----:B------:R-:W-:-:S11]  /*0210*/  CS2R R4, SRZ ;  /* 0x0000000000047805 */ /* 0x000fd6000001ff00 */
[----:B------:R-:W-:Y:S05]  /*0220*/  @P0 BRA `(.L_x_53) ;  /* 0x0000000400500947 */ /* 0x000fea0003800000 */
[----:B------:R-:W0:Y:S01]  /*0230*/  LDC R24, c[0x0][RZ] ;  /* 0x00000000ff187b82 */ /* 0x000e220000000800 */
[----:B------:R-:W-:Y:S01]  /*0240*/  BSSY B1, `(.L_x_54) ;  /* 0x0000013000017945 */ /* 0x000fe20003800000 */
[----:B------:R-:W-:-:S07]  /*0250*/  MOV R4, RZ ;  /* 0x000000ff00047202 */ /* 0x000fce0000000f00 */
.L_x_55:
[----:B------:R-:W-:-:S06]  /*0260*/  IMAD.WIDE R8, R25, 0x10, R18 ;  /* 0x0000001019087825 */ /* 0x000fcc00078e0212 */
[----:B------:R-:W2:Y:S01]  /*0270*/  LDG.E.128 R8, desc[UR6][R8.64] ;  /* 0x0000000608087981 */ /* 0x000ea2000c1e1d00 */
[----:B-1----:R-:W-:Y:S01]  /*0280*/  IMAD.WIDE R22, R25, 0x10, R20 ;  /* 0x0000001019167825 */ /* 0x002fe200078e0214 */
[----:B0-----:R-:W-:-:S05]  /*0290*/  IADD3 R25, R24, R25, RZ ;  /* 0x0000001918197210 */ /* 0x001fca0007ffe0ff */
[----:B------:R-:W-:-:S05]  /*02a0*/  IMAD.SHL.U32 R16, R25, 0x4, RZ ;  /* 0x0000000419107824 */ /* 0x000fca00078e00ff */
[C---:B------:R-:W-:Y:S02]  /*02b0*/  ISETP.GE.AND P0, PT, R16.reuse, R6, PT ;  /* 0x000000061000720c */ /* 0x040fe40003f06270 */
[----:B------:R-:W-:Y:S01]  /*02c0*/  ISETP.LT.AND P1, PT, R16, R3, PT ;  /* 0x000000031000720c */ /* 0x000fe20003f21270 */
[----:B--2---:R-:W-:Y:S01]  /*02d0*/  FMUL.FTZ R12, R8, UR4 ;  /* 0x00000004080c7c20 */ /* 0x004fe20008410000 */
[----:B------:R-:W-:Y:S01]  /*02e0*/  FMUL.FTZ R13, R9, UR4 ;  /* 0x00000004090d7c20 */ /* 0x000fe20008410000 */
[----:B------:R-:W-:Y:S01]  /*02f0*/  FMUL.FTZ R14, R10, UR4 ;  /* 0x000000040a0e7c20 */ /* 0x000fe20008410000 */
[----:B------:R-:W-:Y:S01]  /*0300*/  FMUL.FTZ R15, R11, UR4 ;  /* 0x000000040b0f7c20 */ /* 0x000fe20008410000 */
[----:B------:R-:W-:Y:S01]  /*0310*/  FFMA.FTZ R17, R8, R8, R17 ;  /* 0x0000000808117223 */ /* 0x000fe20000010011 */
[----:B------:R-:W-:Y:S01]  /*0320*/  FFMA.FTZ R7, R9, R9, R7 ;  /* 0x0000000909077223 */ /* 0x000fe20000010007 */
[----:B------:R-:W-:Y:S01]  /*0330*/  FFMA.FTZ R5, R10, R10, R5 ;  /* 0x0000000a0a057223 */ /* 0x000fe20000010005 */
[----:B------:R-:W-:Y:S01]  /*0340*/  FFMA.FTZ R4, R11, R11, R4 ;  /* 0x0000000b0b047223 */ /* 0x000fe20000010004 */
[----:B------:R1:W-:Y:S04]  /*0350*/  STG.E.128 desc[UR6][R22.64], R12 ;  /* 0x0000000c16007986 */ /* 0x0003e8000c101d06 */
[----:B------:R-:W-:Y:S05]  /*0360*/  @!P0 BRA P1, `(.L_x_55) ;  /* 0xfffffffc00bc8947 */ /* 0x000fea000083ffff */
[----:B------:R-:W-:Y:S05]  /*0370*/  BSYNC B1 ;  /* 0x0000000000017941 */ /* 0x000fea0003800000 */
.L_x_54:
[----:B------:R-:W-:Y:S05]  /*0380*/  BRA `(.L_x_53) ;  /* 0x0000000000f87947 */ /* 0x000fea0003800000 */
.L_x_52:
[----:B------:R-:W-:-:S04]  /*0390*/  ISETP.GT.AND P0, PT, R6, RZ, PT ;  /* 0x000000ff0600720c */ /* 0x000fc80003f04270 */
[----:B------:R-:W-:-:S13]  /*03a0*/  ISETP.GT.AND P0, PT, R3, RZ, P0 ;  /* 0x000000ff0300720c */ /* 0x000fda0000704270 */
[----:B------:R-:W-:Y:S02]  /*03b0*/  @!P0 CS2R R4, SRZ ;  /* 0x0000000000048805 */ /* 0x000fe4000001ff00 */
[----:B------:R-:W-:Y:S02]  /*03c0*/  @!P0 MOV R7, RZ ;  /* 0x000000ff00078202 */ /* 0x000fe40000000f00 */
[----:B------:R-:W-:Y:S01]  /*03d0*/  @!P0 MOV R17, RZ ;  /* 0x000000ff00118202 */ /* 0x000fe20000000f00 */
[----:B------:R-:W-:Y:S06]  /*03e0*/  @!P0 BRA `(.L_x_53) ;  /* 0x0000000000e08947 */ /* 0x000fec0003800000 */
[----:B------:R-:W0:Y:S01]  /*03f0*/  S2R R6, SR_TID.X ;  /* 0x0000000000067919 */ /* 0x000e220000002100 */
[----:B------:R-:W-:Y:S01]  /*0400*/  CS2R R4, SRZ ;  /* 0x0000000000047805 */ /* 0x000fe2000001ff00 */
[----:B------:R-:W-:Y:S01]  /*0410*/  IMAD.MOV.U32 R7, RZ, RZ, RZ ;  /* 0x000000ffff077224 */ /* 0x000fe200078e00ff */
[----:B------:R-:W-:Y:S01]  /*0420*/  MOV R17, RZ ;  /* 0x000000ff00117202 */ /* 0x000fe20000000f00 */
[----:B------:R-:W-:Y:S01]  /*0430*/  ULDC UR5, c[0x0][0x0] ;  /* 0x0000000000057ab9 */ /* 0x000fe20000000800 */
[----:B------:R-:W-:-:S05]  /*0440*/  UMOV UR4, URZ ;  /* 0x0000003f00047c82 */ /* 0x000fca0008000000 */
.L_x_56:
[----:B------:R-:W1:Y:S01]  /*0450*/  LDC R8, c[0x0][0x210] ;  /* 0x00008400ff087b82 */ /* 0x000e620000000800 */
[----:B0-2---:R-:W-:Y:S01]  /*0460*/  IADD3 R29, R6, UR4, RZ ;  /* 0x00000004061d7c10 */ /* 0x005fe2000fffe0ff */
[----:B------:R-:W-:-:S04]  /*0470*/  IMAD.MOV.U32 R10, RZ, RZ, RZ ;  /* 0x000000ffff0a7224 */ /* 0x000fc800078e00ff */
[----:B------:R-:W-:-:S05]  /*0480*/  VIADD R25, R29, UR5 ;  /* 0x000000051d197c36 */ /* 0x000fca0008000000 */
[----:B------:R-:W-:-:S04]  /*0490*/  IADD3 R27, R25, UR5, RZ ;  /* 0x00000005191b7c10 */ /* 0x000fc8000fffe0ff */
[----:B------:R-:W-:Y:S02]  /*04a0*/  IADD3 R11, R27, UR5, RZ ;  /* 0x000000051b0b7c10 */ /* 0x000fe4000fffe0ff */
[-C--:B-1----:R-:W-:Y:S02]  /*04b0*/  ISETP.GE.AND P0, PT, R29, R8.reuse, PT ;  /* 0x000000081d00720c */ /* 0x082fe40003f06270 */
[-C--:B------:R-:W-:Y:S02]  /*04c0*/  ISETP.GE.AND P1, PT, R25, R8.reuse, PT ;  /* 0x000000081900720c */ /* 0x080fe40003f26270 */
[-C--:B------:R-:W-:Y:S02]  /*04d0*/  ISETP.LT.AND P0, PT, R29, R3.reuse, !P0 ;  /* 0x000000031d00720c */ /* 0x080fe40004701270 */
[----:B------:R-:W-:Y:S02]  /*04e0*/  ISETP.LT.AND P1, PT, R25, R3, !P1 ;  /* 0x000000031900720c */ /* 0x000fe40004f21270 */
[----:B------:R-:W-:-:S02]  /*04f0*/  ISETP.GE.AND P2, PT, R27, R8, PT ;  /* 0x000000081b00720c */ /* 0x000fc40003f46270 */
[----:B------:R-:W-:Y:S02]  /*0500*/  ISETP.GE.AND P3, PT, R11, R8, PT ;  /* 0x000000080b00720c */ /* 0x000fe40003f66270 */
[-C--:B------:R-:W-:Y:S01]  /*0510*/  ISETP.LT.AND P2, PT, R27, R3.reuse, !P2 ;  /* 0x000000031b00720c */ /* 0x080fe20005741270 */
[----:B------:R-:W-:Y:S01]  /*0520*/  HFMA2.MMA R16, -RZ, RZ, 0, 0 ;  /* 0x00000000ff107435 */ /* 0x000fe200000001ff */
[----:B------:R-:W-:-:S03]  /*0530*/  ISETP.LT.AND P3, PT, R11, R3, !P3 ;  /* 0x000000030b00720c */ /* 0x000fc60005f61270 */
[--C-:B------:R-:W-:Y:S01]  /*0540*/  @P0 IMAD.WIDE R28, R29, 0x4, R18.reuse ;  /* 0x000000041d1c0825 */ /* 0x100fe200078e0212 */
[----:B------:R-:W-:Y:S01]  /*0550*/  MOV R26, RZ ;  /* 0x000000ff001a7202 */ /* 0x000fe20000000f00 */
[----:B------:R-:W0:Y:S02]  /*0560*/  @P0 LDC R24, c[0x0][0xe80] ;  /* 0x0003a000ff180b82 */ /* 0x000e240000000800 */
[--C-:B------:R-:W-:Y:S01]  /*0570*/  @P1 IMAD.WIDE R22, R25, 0x4, R18.reuse ;  /* 0x0000000419161825 */ /* 0x100fe200078e0212 */
[----:B------:R1:W0:Y:S03]  /*0580*/  @P0 LDG.E R10, desc[UR6][R28.64] ;  /* 0x000000061c0a0981 */ /* 0x000226000c1e1900 */
[----:B------:R-:W-:Y:S01]  /*0590*/  IMAD.MOV.U32 R9, RZ, RZ, RZ ;  /* 0x000000ffff097224 */ /* 0x000fe200078e00ff */
[----:B------:R2:W3:Y:S01]  /*05a0*/  @P1 LDG.E R16, desc[UR6][R22.64] ;  /* 0x0000000616101981 */ /* 0x0004e2000c1e1900 */
[----:B------:R-:W-:-:S04]  /*05b0*/  @P2 IMAD.WIDE R12, R27, 0x4, R18 ;  /* 0x000000041b0c2825 */ /* 0x000fc800078e0212 */
[----:B------:R-:W-:Y:S01]  /*05c0*/  @P3 IMAD.WIDE R14, R11, 0x4, R18 ;  /* 0x000000040b0e3825 */ /* 0x000fe200078e0212 */
[----:B------:R-:W4:Y:S01]  /*05d0*/  @P2 LDG.E R26, desc[UR6][R12.64] ;  /* 0x000000060c1a2981 */ /* 0x000f22000c1e1900 */
[----:B-1----:R-:W4:Y:S03]  /*05e0*/  @P2 LDC R29, c[0x0][0xe80] ;  /* 0x0003a000ff1d2b82 */ /* 0x002f260000000800 */
[----:B------:R1:W5:Y:S01]  /*05f0*/  @P3 LDG.E R9, desc[UR6][R14.64] ;  /* 0x000000060e093981 */ /* 0x000362000c1e1900 */
[----:B--2---:R-:W-:Y:S01]  /*0600*/  IADD3 R23, R6, UR4, RZ ;  /* 0x0000000406177c10 */ /* 0x004fe2000fffe0ff */
[----:B------:R-:W-:-:S03]  /*0610*/  ULEA UR4, UR5, UR4, 0x2 ;  /* 0x0000000405047291 */ /* 0x000fc6000f8e103f */
[----:B------:R-:W5:Y:S01]  /*0620*/  @P3 LDC R28, c[0x0][0xe80] ;  /* 0x0003a000ff1c3b82 */ /* 0x000f620000000800 */
[--C-:B------:R-:W-:Y:S02]  /*0630*/  @P0 IMAD.WIDE R22, R23, 0x4, R20.reuse ;  /* 0x0000000417160825 */ /* 0x100fe400078e0214 */
[----:B------:R-:W-:Y:S02]  /*0640*/  ISETP.LE.AND P4, PT, R8, UR4, PT ;  /* 0x0000000408007c0c */ /* 0x000fe4000bf83270 */
[----:B-1----:R-:W-:Y:S01]  /*0650*/  @P3 IMAD.WIDE R14, R11, 0x4, R20 ;  /* 0x000000040b0e3825 */ /* 0x002fe200078e0214 */
[----:B------:R-:W-:Y:S02]  /*0660*/  ISETP.GT.AND P5, PT, R3, UR4, PT ;  /* 0x0000000403007c0c */ /* 0x000fe4000bfa4270 */
[----:B------:R-:W3:Y:S01]  /*0670*/  @P1 LDC R13, c[0x0][0xe80] ;  /* 0x0003a000ff0d1b82 */ /* 0x000ee20000000800 */
[C---:B0-----:R-:W-:Y:S01]  /*0680*/  @P0 FMUL.FTZ R24, R10.reuse, R24 ;  /* 0x000000180a180220 */ /* 0x041fe20000410000 */
[----:B------:R-:W-:Y:S01]  /*0690*/  @P0 FFMA.FTZ R17, R10, R10, R17 ;  /* 0x0000000a0a110223 */ /* 0x000fe20000010011 */
[----:B---3--:R-:W-:-:S03]  /*06a0*/  @P1 FMUL.FTZ R13, R16, R13 ;  /* 0x0000000d100d1220 */ /* 0x008fc60000410000 */
[----:B------:R0:W-:Y:S01]  /*06b0*/  @P0 STG.E desc[UR6][R22.64], R24 ;  /* 0x0000001816000986 */ /* 0x0001e2000c101906 */
[----:B------:R-:W-:Y:S01]  /*06c0*/  @P1 FFMA.FTZ R7, R16, R16, R7 ;  /* 0x0000001010071223 */ /* 0x000fe20000010007 */
[C---:B----4-:R-:W-:Y:S01]  /*06d0*/  @P2 FMUL.FTZ R29, R26.reuse, R29 ;  /* 0x0000001d1a1d2220 */ /* 0x050fe20000410000 */
[----:B------:R-:W-:Y:S01]  /*06e0*/  @P2 FFMA.FTZ R5, R26, R26, R5 ;  /* 0x0000001a1a052223 */ /* 0x000fe20000010005 */
[C---:B-----5:R-:W-:Y:S01]  /*06f0*/  @P3 FMUL.FTZ R11, R9.reuse, R28 ;  /* 0x0000001c090b3220 */ /* 0x060fe20000410000 */
[----:B------:R-:W-:Y:S01]  /*0700*/  @P3 FFMA.FTZ R4, R9, R9, R4 ;  /* 0x0000000909043223 */ /* 0x000fe20000010004 */
[----:B0-----:R-:W-:-:S05]  /*0710*/  @P1 IMAD.WIDE R24, R25, 0x4, R20 ;  /* 0x0000000419181825 */ /* 0x001fca00078e0214 */
[----:B------:R0:W-:Y:S02]  /*0720*/  @P1 STG.E desc[UR6][R24.64], R13 ;  /* 0x0000000d18001986 */ /* 0x0001e4000c101906 */
[----:B0-----:R-:W-:-:S05]  /*0730*/  @P2 IMAD.WIDE R12, R27, 0x4, R20 ;  /* 0x000000041b0c2825 */ /* 0x001fca00078e0214 */
[----:B------:R2:W-:Y:S04]  /*0740*/  @P2 STG.E desc[UR6][R12.64], R29 ;  /* 0x0000001d0c002986 */ /* 0x0005e8000c101906 */
[----:B------:R2:W-:Y:S01]  /*0750*/  @P3 STG.E desc[UR6][R14.64], R11 ;  /* 0x0000000b0e003986 */ /* 0x0005e2000c101906 */
[----:B------:R-:W-:Y:S05]  /*0760*/  @!P4 BRA P5, `(.L_x_56) ;  /* 0xfffffffc0038c947 */ /* 0x000fea000283ffff */
.L_x_53:
[----:B------:R-:W-:Y:S05]  /*0770*/  BSYNC B0 ;  /* 0x0000000000007941 */ /* 0x000fea0003800000 */
.L_x_51:
[----:B------:R-:W-:Y:S01]  /*0780*/  ULDC UR8, c[0x0][0x0] ;  /* 0x0000000000087ab9 */ /* 0x000fe20000000800 */
[----:B------:R-:W0:Y:S01]  /*0790*/  S2R R10, SR_TID.Y ;  /* 0x00000000000a7919 */ /* 0x000e220000002200 */
[----:B------:R-:W3:Y:S01]  /*07a0*/  LDC R8, c[0x0][0x4] ;  /* 0x00000100ff087b82 */ /* 0x000ee20000000800 */
[----:B------:R-:W-:Y:S01]  /*07b0*/  FADD.FTZ R6, RZ, R17 ;  /* 0x00000011ff067221 */ /* 0x000fe20000010000 */
[----:B------:R-:W-:Y:S01]  /*07c0*/  UMOV UR4, 0x400 ;  /* 0x0000040000047882 */ /* 0x000fe20000000000 */
[----:B------:R-:W0:Y:S02]  /*07d0*/  S2R R3, SR_TID.X ;  /* 0x0000000000037919 */ /* 0x000e240000002100 */
[----:B------:R-:W-:-:S03]  /*07e0*/  FADD.FTZ R6, R6, R7 ;  /* 0x0000000706067221 */ /* 0x000fc60000010000 */
[----:B------:R-:W4:Y:S01]  /*07f0*/  S2UR UR5, SR_CgaCtaId ;  /* 0x00000000000579c3 */ /* 0x000f220000008800 */
[----:B------:R-:W-:-:S04]  /*0800*/  FADD.FTZ R5, R6, R5 ;  /* 0x0000000506057221 */ /* 0x000fc80000010000 */
[----:B------:R-:W-:Y:S01]  /*0810*/  FADD.FTZ R5, R5, R4 ;  /* 0x0000000405057221 */ /* 0x000fe20000010000 */
[----:B---3--:R-:W-:-:S05]  /*0820*/  IMAD R8, R8, UR8, RZ ;  /* 0x0000000808087c24 */ /* 0x008fca000f8e02ff */
[C---:B------:R-:W-:Y:S02]  /*0830*/  ISETP.GE.AND P2, PT, R8.reuse, 0x40, PT ;  /* 0x000000400800780c */ /* 0x040fe40003f46270 */
[----:B------:R-:W-:Y:S01]  /*0840*/  ISETP.GE.AND P0, PT, R8, 0x80, PT ;  /* 0x000000800800780c */ /* 0x000fe20003f06270 */
[----:B----4-:R-:W-:Y:S01]  /*0850*/  ULEA UR4, UR5, UR4, 0x18 ;  /* 0x0000000405047291 */ /* 0x010fe2000f8ec03f */
[----:B0-----:R-:W-:-:S05]  /*0860*/  IMAD R7, R10, UR8, R3 ;  /* 0x000000080a077c24 */ /* 0x001fca000f8e0203 */
[C---:B------:R-:W-:Y:S02]  /*0870*/  LEA R6, R7.reuse, UR4, 0x2 ;  /* 0x0000000407067c11 */ /* 0x040fe4000f8e10ff */
[----:B------:R-:W-:-:S03]  /*0880*/  ISETP.GT.AND P1, PT, R7, 0x1f, PT ;  /* 0x0000001f0700780c */ /* 0x000fc60003f24270 */
[----:B------:R0:W-:Y:S01]  /*0890*/  @P2 STS [R6], R5 ;  /* 0x0000000506002388 */ /* 0x0001e20000000800 */
[----:B------:R-:W-:Y:S06]  /*08a0*/  @P2 BAR.SYNC.DEFER_BLOCKING 0x0 ;  /* 0x0000000000002b1d */ /* 0x000fec0000010000 */
[----:B------:R-:W-:Y:S05]  /*08b0*/  @!P0 BRA `(.L_x_57) ;  /* 0x00000000002c8947 */ /* 0x000fea0003800000 */
.L_x_58:
        /* <DEDUP_REMOVED lines=10> */
[----:B---3--:R-:W-:Y:S05]  /*0960*/  @P0 BRA `(.L_x_58) ;  /* 0xfffffffc00d40947 */ /* 0x008fea000383ffff */
.L_x_57:
        /* <DEDUP_REMOVED lines=14> */
[----:B------:R0:W3:Y:S02]  /*0a50*/  SHFL.DOWN PT, R8, R9, 0x1, 0x1f ;  /* 0x08201f0009087f89 */ /* 0x0000e400000e0000 */
.L_x_66:
[----:B---3--:R-:W-:-:S07]  /*0a60*/  FADD.FTZ R8, R9, R8 ;  /* 0x0000000809087221 */ /* 0x008fce0000010000 */
.L_x_59:
[----:B------:R-:W-:Y:S05]  /*0a70*/  WARPSYNC.ALL ;  /* 0x0000000000007948 */ /* 0x000fea0003800000 */
[----:B------:R-:W-:Y:S01]  /*0a80*/  BAR.SYNC.DEFER_BLOCKING 0x0 ;  /* 0x0000000000007b1d */ /* 0x000fe20000010000 */
[----:B------:R-:W-:-:S13]  /*0a90*/  ISETP.NE.AND P0, PT, R3, RZ, PT ;  /* 0x000000ff0300720c */ /* 0x000fda0003f05270 */
[----:B------:R-:W-:Y:S05]  /*0aa0*/  @P0 EXIT ;  /* 0x000000000000094d */ /* 0x000fea0003800000 */
[----:B------:R-:W-:Y:S01]  /*0ab0*/  FSETP.GEU.FTZ.AND P0, PT, |R8|, +INF , PT ;  /* 0x7f8000000800780b */ /* 0x000fe20003f1e200 */
[----:B0-----:R-:W0:Y:S01]  /*0ac0*/  LDC.64 R6, c[0x0][0xe70] ;  /* 0x00039c00ff067b82 */ /* 0x001e220000000a00 */
[----:B------:R-:W-:-:S11]  /*0ad0*/  ULDC.U8 UR4, c[0x0][0xe84] ;  /* 0x0003a10000047ab9 */ /* 0x000fd60000000000 */
[----:B------:R-:W3:Y:S01]  /*0ae0*/  @P0 LDC.64 R4, c[0x0][0x218] ;  /* 0x00008600ff040b82 */ /* 0x000ee20000000a00 */
[----:B------:R-:W-:Y:S02]  /*0af0*/  @P0 MOV R9, 0x1 ;  /* 0x0000000100090802 */ /* 0x000fe40000000f00 */
[----:B0-----:R-:W-:-:S04]  /*0b00*/  LEA R6, P1, R0, R6, 0x2 ;  /* 0x0000000600067211 */ /* 0x001fc800078210ff */
[----:B------:R-:W-:Y:S01]  /*0b10*/  LEA.HI.X R7, R0, R7, RZ, 0x2, P1 ;  /* 0x0000000700077211 */ /* 0x000fe200008f14ff */
[----:B---3--:R0:W-:Y:S04]  /*0b20*/  @P0 STG.E.STRONG.SYS desc[UR6][R4.64], R9 ;  /* 0x0000000904000986 */ /* 0x0081e8000c115906 */
[----:B------:R-:W3:Y:S01]  /*0b30*/  LDG.E R3, desc[UR6][R6.64] ;  /* 0x0000000606037981 */ /* 0x000ee2000c1e1900 */
[----:B------:R-:W-:-:S06]  /*0b40*/  UPRMT UR4, UR4, 0x8880, URZ ;  /* 0x0000888004047896 */ /* 0x000fcc000800003f */
[----:B------:R-:W-:Y:S01]  /*0b50*/  ISETP.NE.AND P0, PT, RZ, UR4, PT ;  /* 0x00000004ff007c0c */ /* 0x000fe2000bf05270 */
[----:B---3--:R-:W-:-:S05]  /*0b60*/  FADD.FTZ R3, R8, R3 ;  /* 0x0000000308037221 */ /* 0x008fca0000010000 */
[----:B------:R0:W-:Y:S07]  /*0b70*/  STG.E desc[UR6][R6.64], R3 ;  /* 0x0000000306007986 */ /* 0x0001ee000c101906 */
[----:B------:R-:W-:Y:S05]  /*0b80*/  @!P0 EXIT ;  /* 0x000000000000894d */ /* 0x000fea0003800000 */
[----:B0-----:R-:W0:Y:S01]  /*0b90*/  LDC.U8 R3, c[0x0][R0+0x820] ;  /* 0x0002080000037b82 */ /* 0x001e220000000000 */
[----:B------:R-:W-:-:S07]  /*0ba0*/  ULDC UR4, c[0x0][0xe60] ;  /* 0x0003980000047ab9 */ /* 0x000fce0000000800 */
[----:B------:R-:W3:Y:S01]  /*0bb0*/  LDC.64 R4, c[0x0][0xe78] ;  /* 0x00039e00ff047b82 */ /* 0x000ee20000000a00 */
[----:B0-----:R-:W-:Y:S01]  /*0bc0*/  IADD3 R3, R3, UR4, RZ ;  /* 0x0000000403037c10 */ /* 0x001fe2000fffe0ff */
[----:B------:R-:W-:-:S04]  /*0bd0*/  ULDC UR4, c[0x0][0xe88] ;  /* 0x0003a20000047ab9 */ /* 0x000fc80000000800 */
[----:B------:R-:W-:-:S04]  /*0be0*/  IMAD R3, R3, UR4, R2 ;  /* 0x0000000403037c24 */ /* 0x000fc8000f8e0202 */
[----:B---3--:R-:W-:-:S05]  /*0bf0*/  IMAD.WIDE R2, R3, 0x4, R4 ;  /* 0x0000000403027825 */ /* 0x008fca00078e0204 */
[----:B------:R-:W-:Y:S01]  /*0c00*/  STG.E desc[UR6][R2.64], R8 ;  /* 0x0000000802007986 */ /* 0x000fe2000c101906 */
[----:B------:R-:W-:Y:S05]  /*0c10*/  EXIT ;  /* 0x000000000000794d */ /* 0x000fea0003800000 */
.L_x_60:
[----:B-12---:R-:W-:Y:S01]  /*0c20*/  HFMA2.MMA R12, -RZ, RZ, 0, 1.847743988037109375e-06 ;  /* 0x0000001fff0c7435 */ /* 0x006fe200000001ff */
[----:B------:R-:W-:Y:S01]  /*0c30*/  IMAD.MOV.U32 R11, RZ, RZ, 0x10 ;  /* 0x00000010ff0b7424 */ /* 0x000fe200078e00ff */
[----:B------:R-:W-:-:S09]  /*0c40*/  MOV R10, 0xffffffff ;  /* 0xffffffff000a7802 */ /* 0x000fd20000000f00 */
[----:B------:R-:W-:Y:S05]  /*0c50*/  WARPSYNC.COLLECTIVE R10, `(.L_x_61) ;  /* 0x000000000a087348 */ /* 0x000fea0003c00000 */
[----:B------:R0:W1:Y:S02]  /*0c60*/  SHFL.DOWN P0, R8, R5, R11, R12 ;  /* 0x0800000b05087389 */ /* 0x000064000000000c */
[----:B01----:R-:W-:Y:S01]  /*0c70*/  ENDCOLLECTIVE ;  /* 0x000000000000791b */ /* 0x003fe20003800000 */
.L_x_61:
[----:B------:R-:W-:Y:S01]  /*0c80*/  HFMA2.MMA R11, -RZ, RZ, 0, 4.76837158203125e-07 ;  /* 0x00000008ff0b7435 */ /* 0x000fe200000001ff */
[----:B------:R-:W-:-:S04]  /*0c90*/  IMAD.MOV.U32 R4, RZ, RZ, R8 ;  /* 0x000000ffff047224 */ /* 0x000fc800078e0008 */
[----:B------:R-:W-:-:S05]  /*0ca0*/  FADD.FTZ R4, R4, R5 ;  /* 0x0000000504047221 */ /* 0x000fca0000010000 */
[----:B------:R-:W-:-:S07]  /*0cb0*/  MOV R5, R4 ;  /* 0x0000000400057202 */ /* 0x000fce0000000f00 */
[----:B------:R-:W-:Y:S05]  /*0cc0*/  WARPSYNC.COLLECTIVE R10, `(.L_x_62) ;  /* 0x000000000a087348 */ /* 0x000fea0003c00000 */
[----:B------:R0:W1:Y:S02]  /*0cd0*/  SHFL.DOWN P0, R8, R5, R11, R12 ;  /* 0x0800000b05087389 */ /* 0x000064000000000c */
[----:B01----:R-:W-:Y:S01]  /*0ce0*/  ENDCOLLECTIVE ;  /* 0x000000000000791b */ /* 0x003fe20003800000 */
.L_x_62:
[----:B------:R-:W-:Y:S01]  /*0cf0*/  HFMA2.MMA R11, -RZ, RZ, 0, 2.384185791015625e-07 ;  /* 0x00000004ff0b7435 */ /* 0x000fe200000001ff */
[----:B------:R-:W-:-:S04]  /*0d00*/  IMAD.MOV.U32 R7, RZ, RZ, R8 ;  /* 0x000000ffff077224 */ /* 0x000fc800078e0008 */
[----:B------:R-:W-:-:S05]  /*0d10*/  FADD.FTZ R7, R4, R7 ;  /* 0x0000000704077221 */ /* 0x000fca0000010000 */
[----:B------:R-:W-:-:S07]  /*0d20*/  MOV R5, R7 ;  /* 0x0000000700057202 */ /* 0x000fce0000000f00 */
[----:B------:R-:W-:Y:S05]  /*0d30*/  WARPSYNC.COLLECTIVE R10, `(.L_x_63) ;  /* 0x000000000a087348 */ /* 0x000fea0003c00000 */
[----:B------:R0:W1:Y:S02]  /*0d40*/  SHFL.DOWN P0, R8, R5, R11, R12 ;  /* 0x0800000b05087389 */ /* 0x000064000000000c */
[----:B01----:R-:W-:Y:S01]  /*0d50*/  ENDCOLLECTIVE ;  /* 0x000000000000791b */ /* 0x003fe20003800000 */
.L_x_63:
[----:B------:R-:W-:Y:S01]  /*0d60*/  HFMA2.MMA R11, -RZ, RZ, 0, 1.1920928955078125e-07 ;  /* 0x00000002ff0b7435 */ /* 0x000fe200000001ff */
[----:B------:R-:W-:-:S04]  /*0d70*/  IMAD.MOV.U32 R6, RZ, RZ, R8 ;  /* 0x000000ffff067224 */ /* 0x000fc800078e0008 */
[----:B------:R-:W-:-:S05]  /*0d80*/  FADD.FTZ R6, R7, R6 ;  /* 0x0000000607067221 */ /* 0x000fca0000010000 */
[----:B------:R-:W-:-:S07]  /*0d90*/  MOV R5, R6 ;  /* 0x0000000600057202 */ /* 0x000fce0000000f00 */
[----:B------:R-:W-:Y:S05]  /*0da0*/  WARPSYNC.COLLECTIVE R10, `(.L_x_64) ;  /* 0x000000000a087348 */ /* 0x000fea0003c00000 */
[----:B------:R0:W1:Y:S02]  /*0db0*/  SHFL.DOWN P0, R8, R5, R11, R12 ;  /* 0x0800000b05087389 */ /* 0x000064000000000c */
[----:B01----:R-:W-:Y:S01]  /*0dc0*/  ENDCOLLECTIVE ;  /* 0x000000000000791b */ /* 0x003fe20003800000 */
.L_x_64:
[----:B------:R-:W-:Y:S01]  /*0dd0*/  HFMA2.MMA R11, -RZ, RZ, 0, 5.9604644775390625e-08 ;  /* 0x00000001ff0b7435 */ /* 0x000fe200000001ff */
[----:B------:R-:W-:-:S04]  /*0de0*/  IMAD.MOV.U32 R9, RZ, RZ, R8 ;  /* 0x000000ffff097224 */ /* 0x000fc800078e0008 */
[----:B------:R-:W-:-:S05]  /*0df0*/  FADD.FTZ R9, R6, R9 ;  /* 0x0000000906097221 */ /* 0x000fca0000010000 */
[----:B------:R-:W-:-:S07]  /*0e00*/  MOV R5, R9 ;  /* 0x0000000900057202 */ /* 0x000fce0000000f00 */
[----:B------:R-:W-:Y:S05]  /*0e10*/  WARPSYNC.COLLECTIVE R10, `(.L_x_65) ;  /* 0x000000000a087348 */ /* 0x000fea0003c00000 */
[----:B------:R0:W1:Y:S02]  /*0e20*/  SHFL.DOWN P0, R8, R5, R11, R12 ;  /* 0x0800000b05087389 */ /* 0x000064000000000c */
[----:B01----:R-:W-:Y:S01]  /*0e30*/  ENDCOLLECTIVE ;  /* 0x000000000000791b */ /* 0x003fe20003800000 */
.L_x_65:
[----:B------:R-:W-:Y:S05]  /*0e40*/  BRA `(.L_x_66) ;  /* 0xfffffffc00047947 */ /* 0x000fea000383ffff */
.L_x_67:
        /* <DEDUP_REMOVED lines=11> */
.L_x_96:


//--------------------- .text._Z10cleanup_v3PfS_S_S_bi --------------------------
	.section	.text._Z10cleanup_v3PfS_S_S_bi,"ax",@progbits
	.align	128
        .global         _Z10cleanup_v3PfS_S_S_bi
        .type           _Z10cleanup_v3PfS_S_S_bi,@function
        .size           _Z10cleanup_v3PfS_S_S_bi,(.L_x_97 - _Z10cleanup_v3PfS_S_S_bi)
        .other          _Z10cleanup_v3PfS_S_S_bi,@"STO_CUDA_ENTRY STV_DEFAULT"
_Z10cleanup_v3PfS_S_S_bi:
.text._Z10cleanup_v3PfS_S_S_bi:
[----:B------:R-:W-:Y:S01]  /*0000*/  LDC R1, c[0x0][0x28] ;  /* 0x00000a00ff017b82 */ /* 0x000fe20000000800 */
[----:B------:R-:W0:Y:S01]  /*0010*/  S2R R0, SR_CTAID.X ;  /* 0x0000000000007919 */ /* 0x000e220000002500 */
[----:B------:R-:W-:Y:S01]  /*0020*/  ULDC.64 UR6, c[0x0][0x208] ;  /* 0x0000820000067ab9 */ /* 0x000fe20000000a00 */
[----:B0-----:R-:W-:-:S13]  /*0030*/  ISETP.NE.AND P0, PT, R0, RZ, PT ;  /* 0x000000ff0000720c */ /* 0x001fda0003f05270 */
[----:B------:R-:W-:Y:S05]  /*0040*/  @P0 BRA `(.L_x_68) ;  /* 0x0000000000d80947 */ /* 0x000fea0003800000 */
[----:B------:R-:W0:Y:S01]  /*0050*/  S2R R2, SR_TID.X ;  /* 0x0000000000027919 */ /* 0x000e220000002100 */
[----:B------:R-:W-:Y:S01]  /*0060*/  HFMA2.MMA R3, -RZ, RZ, 0, 0 ;  /* 0x00000000ff037435 */ /* 0x000fe200000001ff */
[----:B0-----:R-:W-:-:S13]  /*0070*/  ISETP.GT.U32.AND P0, PT, R2, 0x13f, PT ;  /* 0x0000013f0200780c */ /* 0x001fda0003f04070 */
[----:B------:R-:W0:Y:S02]  /*0080*/  @!P0 LDC.64 R4, c[0x0][0x210] ;  /* 0x00008400ff048b82 */ /* 0x000e240000000a00 */
[----:B0-----:R-:W-:-:S05]  /*0090*/  @!P0 IMAD.WIDE.U32 R4, R2, 0x4, R4 ;  /* 0x0000000402048825 */ /* 0x001fca00078e0004 */
[----:B------:R-:W2:Y:S01]  /*00a0*/  @!P0 LDG.E R3, desc[UR6][R4.64] ;  /* 0x0000000604038981 */ /* 0x000ea2000c1e1900 */
[----:B------:R-:W-:Y:S01]  /*00b0*/  ULDC UR8, c[0x0][0x0] ;  /* 0x0000000000087ab9 */ /* 0x000fe20000000800 */
[----:B------:R-:W0:Y:S01]  /*00c0*/  LDC R7, c[0x0][0x4] ;  /* 0x00000100ff077b82 */ /* 0x000e220000000800 */
[----:B------:R-:W-:Y:S01]  /*00d0*/  UMOV UR4, 0x400 ;  /* 0x0000040000047882 */ /* 0x000fe20000000000 */
[----:B------:R-:W1:Y:S06]  /*00e0*/  S2R R9, SR_TID.Y ;  /* 0x0000000000097919 */ /* 0x000e6c0000002200 */
[----:B------:R-:W3:Y:S01]  /*00f0*/  S2UR UR5, SR_CgaCtaId ;  /* 0x00000000000579c3 */ /* 0x000ee20000008800 */
[----:B0-----:R-:W-:-:S05]  /*0100*/  IMAD R7, R7, UR8, RZ ;  /* 0x0000000807077c24 */ /* 0x001fca000f8e02ff */
[C---:B------:R-:W-:Y:S02]  /*0110*/  ISETP.GE.AND P0, PT, R7.reuse, 0x40, PT ;  /* 0x000000400700780c */ /* 0x040fe40003f06270 */
[----:B------:R-:W-:Y:S01]  /*0120*/  ISETP.GE.AND P2, PT, R7, 0x80, PT ;  /* 0x000000800700780c */ /* 0x000fe20003f46270 */
[----:B---3--:R-:W-:Y:S01]  /*0130*/  ULEA UR4, UR5, UR4, 0x18 ;  /* 0x0000000405047291 */ /* 0x008fe2000f8ec03f */
[----:B-1----:R-:W-:-:S05]  /*0140*/  IMAD R6, R9, UR8, R2 ;  /* 0x0000000809067c24 */ /* 0x002fca000f8e0202 */
[C---:B------:R-:W-:Y:S02]  /*0150*/  LEA R8, R6.reuse, UR4, 0x2 ;  /* 0x0000000406087c11 */ /* 0x040fe4000f8e10ff */
[----:B------:R-:W-:-:S03]  /*0160*/  ISETP.GT.AND P1, PT, R6, 0x1f, PT ;  /* 0x0000001f0600780c */ /* 0x000fc60003f24270 */
[----:B--2---:R0:W-:Y:S01]  /*0170*/  @P0 STS [R8], R3 ;  /* 0x0000000308000388 */ /* 0x0041e20000000800 */
[----:B------:R-:W-:Y:S06]  /*0180*/  @P0 BAR.SYNC.DEFER_BLOCKING 0x0 ;  /* 0x0000000000000b1d */ /* 0x000fec0000010000 */
[----:B------:R-:W-:Y:S05]  /*0190*/  @!P2 BRA `(.L_x_69) ;  /* 0x00000000002ca947 */ /* 0x000fea0003800000 */
.L_x_70:
[----:B------:R-:W-:-:S04]  /*01a0*/  SHF.R.S32.HI R11, RZ, 0x1, R7 ;  /* 0x00000001ff0b7819 */ /* 0x000fc80000011407 */
[----:B------:R-:W-:-:S13]  /*01b0*/  ISETP.GE.AND P2, PT, R6, R11, PT ;  /* 0x0000000b0600720c */ /* 0x000fda0003f46270 */
[----:B------:R-:W-:Y:S01]  /*01c0*/  @!P2 IMAD R5, R11, 0x4, R8 ;  /* 0x000000040b05a824 */ /* 0x000fe200078e0208 */
        /* <DEDUP_REMOVED lines=8> */
.L_x_69:
        /* <DEDUP_REMOVED lines=15> */
.L_x_85:
[----:B-1----:R-:W-:-:S07]  /*0340*/  FADD.FTZ R5, R7, R8 ;  /* 0x0000000807057221 */ /* 0x002fce0000010000 */
.L_x_71:
[----:B------:R-:W-:Y:S01]  /*0350*/  ISETP.NE.AND P0, PT, R2, RZ, PT ;  /* 0x000000ff0200720c */ /* 0x000fe20003f05270 */
[----:B------:R-:W-:Y:S05]  /*0360*/  WARPSYNC.ALL ;  /* 0x0000000000007948 */ /* 0x000fea0003800000 */
[----:B------:R-:W-:Y:S08]  /*0370*/  BAR.SYNC.DEFER_BLOCKING 0x0 ;  /* 0x0000000000007b1d */ /* 0x000ff00000010000 */
[----:B0-----:R-:W0:Y:S01]  /*0380*/  @!P0 LDC.64 R2, c[0x0][0x220] ;  /* 0x00008800ff028b82 */ /* 0x001e220000000a00 */
[----:B------:R-:W0:Y:S02]  /*0390*/  @!P0 MUFU.SQRT R5, R5 ;  /* 0x0000000500058308 */ /* 0x000e240000002000 */
[----:B0-----:R0:W-:Y:S02]  /*03a0*/  @!P0 STG.E desc[UR6][R2.64], R5 ;  /* 0x0000000502008986 */ /* 0x0011e4000c101906 */
.L_x_68:
[----:B------:R-:W-:Y:S02]  /*03b0*/  ULDC.U8 UR4, c[0x0][0x230] ;  /* 0x00008c0000047ab9 */ /* 0x000fe40000000000 */
[----:B------:R-:W-:-:S06]  /*03c0*/  UPRMT UR4, UR4, 0x8880, URZ ;  /* 0x0000888004047896 */ /* 0x000fcc000800003f */
[----:B------:R-:W-:-:S13]  /*03d0*/  ISETP.NE.AND P0, PT, RZ, UR4, PT ;  /* 0x00000004ff007c0c */ /* 0x000fda000bf05270 */
[----:B------:R-:W-:Y:S05]  /*03e0*/  @!P0 EXIT ;  /* 0x000000000000894d */ /* 0x000fea0003800000 */
[----:B0-----:R-:W0:Y:S01]  /*03f0*/  S2R R2, SR_TID.X ;  /* 0x0000000000027919 */ /* 0x001e220000002100 */
[----:B------:R-:W-:Y:S01]  /*0400*/  ULDC UR4, c[0x0][0x234] ;  /* 0x00008d0000047ab9 */ /* 0x000fe20000000800 */
[----:B------:R-:W-:Y:S01]  /*0410*/  ULDC.64 UR8, c[0x0][0x218] ;  /* 0x0000860000087ab9 */ /* 0x000fe20000000a00 */
[----:B------:R-:W-:Y:S01]  /*0420*/  BSSY B0, `(.L_x_73) ;  /* 0x0000012000007945 */ /* 0x000fe20003800000 */
[----:B------:R-:W1:Y:S01]  /*0430*/  S2R R9, SR_TID.Y ;  /* 0x0000000000097919 */ /* 0x000e620000002200 */
[----:B0-----:R-:W-:-:S13]  /*0440*/  ISETP.GE.AND P0, PT, R2, UR4, PT ;  /* 0x0000000402007c0c */ /* 0x001fda000bf06270 */
[----:B------:R-:W-:Y:S01]  /*0450*/  @P0 IMAD.MOV.U32 R6, RZ, RZ, RZ ;  /* 0x000000ffff060224 */ /* 0x000fe200078e00ff */
[----:B-1----:R-:W-:Y:S06]  /*0460*/  @P0 BRA `(.L_x_74) ;  /* 0x0000000000340947 */ /* 0x002fec0003800000 */
[----:B------:R-:W0:Y:S01]  /*0470*/  LDC R7, c[0x0][RZ] ;  /* 0x00000000ff077b82 */ /* 0x000e220000000800 */
[----:B------:R-:W-:Y:S01]  /*0480*/  HFMA2.MMA R6, -RZ, RZ, 0, 0 ;  /* 0x00000000ff067435 */ /* 0x000fe200000001ff */
[----:B------:R-:W-:Y:S02]  /*0490*/  IMAD R3, R0, UR4, RZ ;  /* 0x0000000400037c24 */ /* 0x000fe4000f8e02ff */
[----:B------:R-:W-:-:S08]  /*04a0*/  IMAD.MOV.U32 R8, RZ, RZ, R2 ;  /* 0x000000ffff087224 */ /* 0x000fd000078e0002 */
.L_x_75:
[----:B------:R-:W-:-:S04]  /*04b0*/  IADD3 R5, P0, R3, R8, RZ ;  /* 0x0000000803057210 */ /* 0x000fc80007f1e0ff */
[----:B------:R-:W-:Y:S02]  /*04c0*/  LEA.HI.X.SX32 R10, R8, RZ, 0x1, P0 ;  /* 0x000000ff080a7211 */ /* 0x000fe400000f0eff */
[----:B------:R-:W-:-:S04]  /*04d0*/  LEA R4, P0, R5, UR8, 0x2 ;  /* 0x0000000805047c11 */ /* 0x000fc8000f8010ff */
[----:B------:R-:W-:-:S06]  /*04e0*/  LEA.HI.X R5, R5, UR9, R10, 0x2, P0 ;  /* 0x0000000905057c11 */ /* 0x000fcc00080f140a */
[----:B------:R-:W2:Y:S01]  /*04f0*/  LDG.E R5, desc[UR6][R4.64] ;  /* 0x0000000604057981 */ /* 0x000ea2000c1e1900 */
[----:B0-----:R-:W-:-:S04]  /*0500*/  IADD3 R8, R7, R8, RZ ;  /* 0x0000000807087210 */ /* 0x001fc80007ffe0ff */
[----:B------:R-:W-:Y:S01]  /*0510*/  ISETP.GE.AND P0, PT, R8, UR4, PT ;  /* 0x0000000408007c0c */ /* 0x000fe2000bf06270 */
[----:B--2---:R-:W-:-:S12]  /*0520*/  FADD.FTZ R6, R5, R6 ;  /* 0x0000000605067221 */ /* 0x004fd80000010000 */
[----:B------:R-:W-:Y:S05]  /*0530*/  @!P0 BRA `(.L_x_75) ;  /* 0xfffffffc00dc8947 */ /* 0x000fea000383ffff */
.L_x_74:
[----:B------:R-:W-:Y:S05]  /*0540*/  BSYNC B0 ;  /* 0x0000000000007941 */ /* 0x000fea0003800000 */
.L_x_73:
[----:B------:R-:W-:Y:S01]  /*0550*/  ULDC UR8, c[0x0][0x0] ;  /* 0x0000000000087ab9 */ /* 0x000fe20000000800 */
[----:B------:R-:W0:Y:S01]  /*0560*/  LDC R4, c[0x0][0x4] ;  /* 0x00000100ff047b82 */ /* 0x000e220000000800 */
[----:B------:R-:W-:Y:S01]  /*0570*/  UMOV UR4, 0x400 ;  /* 0x0000040000047882 */ /* 0x000fe20000000000 */
[----:B------:R-:W-:-:S05]  /*0580*/  IMAD R3, R9, UR8, R2 ;  /* 0x0000000809037c24 */ /* 0x000fca000f8e0202 */
[----:B------:R-:W-:Y:S01]  /*0590*/  ISETP.GT.AND P1, PT, R3, 0x1f, PT ;  /* 0x0000001f0300780c */ /* 0x000fe20003f24270 */
[----:B------:R-:W1:Y:S01]  /*05a0*/  S2UR UR5, SR_CgaCtaId ;  /* 0x00000000000579c3 */ /* 0x000e620000008800 */
[----:B0-----:R-:W-:-:S05]  /*05b0*/  IMAD R4, R4, UR8, RZ ;  /* 0x0000000804047c24 */ /* 0x001fca000f8e02ff */
[C---:B------:R-:W-:Y:S02]  /*05c0*/  ISETP.GE.AND P0, PT, R4.reuse, 0x40, PT ;  /* 0x000000400400780c */ /* 0x040fe40003f06270 */
[----:B------:R-:W-:Y:S01]  /*05d0*/  ISETP.GE.AND P2, PT, R4, 0x80, PT ;  /* 0x000000800400780c */ /* 0x000fe20003f46270 */
[----:B-1----:R-:W-:-:S06]  /*05e0*/  ULEA UR4, UR5, UR4, 0x18 ;  /* 0x0000000405047291 */ /* 0x002fcc000f8ec03f */
[----:B------:R-:W-:-:S05]  /*05f0*/  LEA R5, R3, UR4, 0x2 ;  /* 0x0000000403057c11 */ /* 0x000fca000f8e10ff */
[----:B------:R0:W-:Y:S01]  /*0600*/  @P0 STS [R5], R6 ;  /* 0x0000000605000388 */ /* 0x0001e20000000800 */
[----:B------:R-:W-:Y:S06]  /*0610*/  @P0 BAR.SYNC.DEFER_BLOCKING 0x0 ;  /* 0x0000000000000b1d */ /* 0x000fec0000010000 */
[----:B------:R-:W-:Y:S05]  /*0620*/  @!P2 BRA `(.L_x_76) ;  /* 0x00000000002ca947 */ /* 0x000fea0003800000 */
.L_x_77:
        /* <DEDUP_REMOVED lines=11> */
.L_x_76:
        /* <DEDUP_REMOVED lines=15> */
.L_x_91:
[----:B-1----:R-:W-:-:S07]  /*07d0*/  FADD.FTZ R5, R8, R7 ;  /* 0x0000000708057221 */ /* 0x002fce0000010000 */
.L_x_78:
[----:B------:R-:W-:Y:S05]  /*07e0*/  WARPSYNC.ALL ;  /* 0x0000000000007948 */ /* 0x000fea0003800000 */
[----:B------:R-:W-:Y:S01]  /*07f0*/  BAR.SYNC.DEFER_BLOCKING 0x0 ;  /* 0x0000000000007b1d */ /* 0x000fe20000010000 */
[----:B------:R-:W-:-:S13]  /*0800*/  ISETP.NE.AND P0, PT, R2, RZ, PT ;  /* 0x000000ff0200720c */ /* 0x000fda0003f05270 */
[----:B------:R-:W-:Y:S05]  /*0810*/  @P0 EXIT ;  /* 0x000000000000094d */ /* 0x000fea0003800000 */
[----:B------:R-:W1:Y:S01]  /*0820*/  LDC.64 R2, c[0x0][0x228] ;  /* 0x00008a00ff027b82 */ /* 0x000e620000000a00 */
[----:B0-----:R-:W0:Y:S01]  /*0830*/  MUFU.SQRT R5, R5 ;  /* 0x0000000500057308 */ /* 0x001e220000002000 */
[----:B-1----:R-:W-:-:S05]  /*0840*/  IMAD.WIDE.U32 R2, R0, 0x4, R2 ;  /* 0x0000000400027825 */ /* 0x002fca00078e0002 */
[----:B0-----:R-:W-:Y:S01]  /*0850*/  STG.E desc[UR6][R2.64], R5 ;  /* 0x0000000502007986 */ /* 0x001fe2000c101906 */
[----:B------:R-:W-:Y:S05]  /*0860*/  EXIT ;  /* 0x000000000000794d */ /* 0x000fea0003800000 */
.L_x_72:
[----:B------:R-:W-:Y:S01]  /*0870*/  HFMA2.MMA R11, -RZ, RZ, 0, 9.5367431640625e-07 ;  /* 0x00000010ff0b7435 */ /* 0x000fe200000001ff */
[----:B------:R-:W-:Y:S01]  /*0880*/  IMAD.MOV.U32 R12, RZ, RZ, R3 ;  /* 0x000000ffff0c7224 */ /* 0x000fe200078e0003 */
[----:B------:R-:W-:Y:S01]  /*0890*/  MOV R9, 0xffffffff ;  /* 0xffffffff00097802 */ /* 0x000fe20000000f00 */
[----:B------:R-:W-:-:S08]  /*08a0*/  IMAD.MOV.U32 R14, RZ, RZ, 0x1f ;  /* 0x0000001fff0e7424 */ /* 0x000fd000078e00ff */
[----:B------:R-:W-:Y:S05]  /*08b0*/  WARPSYNC.COLLECTIVE R9, `(.L_x_80) ;  /* 0x0000000009087348 */ /* 0x000fea0003c00000 */
[----:B------:R0:W1:Y:S02]  /*08c0*/  SHFL.DOWN P0, R10, R12, R11, R14 ;  /* 0x0800000b0c0a7389 */ /* 0x000064000000000e */
[----:B01----:R-:W-:Y:S01]  /*08d0*/  ENDCOLLECTIVE ;  /* 0x000000000000791b */ /* 0x003fe20003800000 */
.L_x_80:
[----:B------:R-:W-:Y:S02]  /*08e0*/  IMAD.MOV.U32 R11, RZ, RZ, 0x8 ;  /* 0x00000008ff0b7424 */ /* 0x000fe400078e00ff */
[----:B------:R-:W-:-:S04]  /*08f0*/  IMAD.MOV.U32 R4, RZ, RZ, R10 ;  /* 0x000000ffff047224 */ /* 0x000fc800078e000a */
[----:B------:R-:W-:-:S05]  /*0900*/  FADD.FTZ R4, R4, R3 ;  /* 0x0000000304047221 */ /* 0x000fca0000010000 */
[----:B------:R-:W-:-:S07]  /*0910*/  MOV R12, R4 ;  /* 0x00000004000c7202 */ /* 0x000fce0000000f00 */
[----:B------:R-:W-:Y:S05]  /*0920*/  WARPSYNC.COLLECTIVE R9, `(.L_x_81) ;  /* 0x0000000009087348 */ /* 0x000fea0003c00000 */
[----:B------:R0:W1:Y:S02]  /*0930*/  SHFL.DOWN P0, R10, R12, R11, R14 ;  /* 0x0800000b0c0a7389 */ /* 0x000064000000000e */
[----:B01----:R-:W-:Y:S01]  /*0940*/  ENDCOLLECTIVE ;  /* 0x000000000000791b */ /* 0x003fe20003800000 */
.L_x_81:
[----:B------:R-:W-:Y:S01]  /*0950*/  HFMA2.MMA R11, -RZ, RZ, 0, 2.384185791015625e-07 ;  /* 0x00000004ff0b7435 */ /* 0x000fe200000001ff */
[----:B------:R-:W-:-:S05]  /*0960*/  MOV R5, R10 ;  /* 0x0000000a00057202 */ /* 0x000fca0000000f00 */
[----:B------:R-:W-:-:S04]  /*0970*/  FADD.FTZ R5, R4, R5 ;  /* 0x0000000504057221 */ /* 0x000fc80000010000 */
[----:B------:R-:W-:-:S07]  /*0980*/  IMAD.MOV.U32 R12, RZ, RZ, R5 ;  /* 0x000000ffff0c7224 */ /* 0x000fce00078e0005 */
[----:B------:R-:W-:Y:S05]  /*0990*/  WARPSYNC.COLLECTIVE R9, `(.L_x_82) ;  /* 0x0000000009087348 */ /* 0x000fea0003c00000 */
[----:B------:R0:W1:Y:S02]  /*09a0*/  SHFL.DOWN P0, R10, R12, R11, R14 ;  /* 0x0800000b0c0a7389 */ /* 0x000064000000000e */
[----:B01----:R-:W-:Y:S01]  /*09b0*/  ENDCOLLECTIVE ;  /* 0x000000000000791b */ /* 0x003fe20003800000 */
.L_x_82:
[----:B------:R-:W-:Y:S02]  /*09c0*/  IMAD.MOV.U32 R11, RZ, RZ, 0x2 ;  /* 0x00000002ff0b7424 */ /* 0x000fe400078e00ff */
[----:B------:R-:W-:-:S04]  /*09d0*/  IMAD.MOV.U32 R6, RZ, RZ, R10 ;  /* 0x000000ffff067224 */ /* 0x000fc800078e000a */
[----:B------:R-:W-:-:S05]  /*09e0*/  FADD.FTZ R6, R5, R6 ;  /* 0x0000000605067221 */ /* 0x000fca0000010000 */
[----:B------:R-:W-:-:S07]  /*09f0*/  MOV R12, R6 ;  /* 0x00000006000c7202 */ /* 0x000fce0000000f00 */
[----:B------:R-:W-:Y:S05]  /*0a00*/  WARPSYNC.COLLECTIVE R9, `(.L_x_83) ;  /* 0x0000000009087348 */ /* 0x000fea0003c00000 */
[----:B------:R0:W1:Y:S02]  /*0a10*/  SHFL.DOWN P0, R10, R12, R11, R14 ;  /* 0x0800000b0c0a7389 */ /* 0x000064000000000e */
[----:B01----:R-:W-:Y:S01]  /*0a20*/  ENDCOLLECTIVE ;  /* 0x000000000000791b */ /* 0x003fe20003800000 */
.L_x_83:
[----:B------:R-:W-:Y:S01]  /*0a30*/  HFMA2.MMA R11, -RZ, RZ, 0, 5.9604644775390625e-08 ;  /* 0x00000001ff0b7435 */ /* 0x000fe200000001ff */
[----:B------:R-:W-:-:S05]  /*0a40*/  MOV R7, R10 ;  /* 0x0000000a00077202 */ /* 0x000fca0000000f00 */
[----:B------:R-:W-:-:S04]  /*0a50*/  FADD.FTZ R7, R6, R7 ;  /* 0x0000000706077221 */ /* 0x000fc80000010000 */
[----:B------:R-:W-:-:S07]  /*0a60*/  IMAD.MOV.U32 R12, RZ, RZ, R7 ;  /* 0x000000ffff0c7224 */ /* 0x000fce00078e0007 */
[----:B------:R-:W-:Y:S05]  /*0a70*/  WARPSYNC.COLLECTIVE R9, `(.L_x_84) ;  /* 0x0000000009087348 */ /* 0x000fea0003c00000 */
[----:B------:R0:W1:Y:S02]  /*0a80*/  SHFL.DOWN P0, R10, R12, R11, R14 ;  /* 0x0800000b0c0a7389 */ /* 0x000064000000000e */
[----:B01----:R-:W-:Y:S01]  /*0a90*/  ENDCOLLECTIVE ;  /* 0x000000000000791b */ /* 0x003fe20003800000 */
.L_x_84:
[----:B------:R-:W-:Y:S01]  /*0aa0*/  IMAD.MOV.U32 R8, RZ, RZ, R10 ;  /* 0x000000ffff087224 */ /* 0x000fe200078e000a */
[----:B------:R-:W-:Y:S06]  /*0ab0*/  BRA `(.L_x_85) ;  /* 0xfffffff800207947 */ /* 0x000fec000383ffff */
.L_x_79:
[----:B------:R-:W-:Y:S01]  /*0ac0*/  HFMA2.MMA R14, -RZ, RZ, 0, 1.847743988037109375e-06 ;  /* 0x0000001fff0e7435 */ /* 0x000fe200000001ff */
[----:B------:R-:W-:Y:S01]  /*0ad0*/  MOV R12, R6 ;  /* 0x00000006000c7202 */ /* 0x000fe20000000f00 */
[----:B------:R-:W-:Y:S02]  /*0ae0*/  IMAD.MOV.U32 R11, RZ, RZ, 0x10 ;  /* 0x00000010ff0b7424 */ /* 0x000fe400078e00ff */
[----:B------:R-:W-:-:S07]  /*0af0*/  IMAD.MOV.U32 R9, RZ, RZ, -0x1 ;  /* 0xffffffffff097424 */ /* 0x000fce00078e00ff */
[----:B------:R-:W-:Y:S05]  /*0b00*/  WARPSYNC.COLLECTIVE R9, `(.L_x_86) ;  /* 0x0000000009087348 */ /* 0x000fea0003c00000 */
[----:B------:R0:W1:Y:S02]  /*0b10*/  SHFL.DOWN P0, R10, R12, R11, R14 ;  /* 0x0800000b0c0a7389 */ /* 0x000064000000000e */
[----:B01----:R-:W-:Y:S01]  /*0b20*/  ENDCOLLECTIVE ;  /* 0x000000000000791b */ /* 0x003fe20003800000 */
.L_x_86:
[----:B------:R-:W-:Y:S01]  /*0b30*/  HFMA2.MMA R11, -RZ, RZ, 0, 4.76837158203125e-07 ;  /* 0x00000008ff0b7435 */ /* 0x000fe200000001ff */
[----:B------:R-:W-:-:S05]  /*0b40*/  MOV R3, R10 ;  /* 0x0000000a00037202 */ /* 0x000fca0000000f00 */
[----:B------:R-:W-:-:S04]  /*0b50*/  FADD.FTZ R3, R3, R6 ;  /* 0x0000000603037221 */ /* 0x000fc80000010000 */
[----:B------:R-:W-:-:S07]  /*0b60*/  IMAD.MOV.U32 R12, RZ, RZ, R3 ;  /* 0x000000ffff0c7224 */ /* 0x000fce00078e0003 */
[----:B------:R-:W-:Y:S05]  /*0b70*/  WARPSYNC.COLLECTIVE R9, `(.L_x_87) ;  /* 0x0000000009087348 */ /* 0x000fea0003c00000 */
[----:B------:R0:W1:Y:S02]  /*0b80*/  SHFL.DOWN P0, R10, R12, R11, R14 ;  /* 0x0800000b0c0a7389 */ /* 0x000064000000000e */
[----:B01----:R-:W-:Y:S01]  /*0b90*/  ENDCOLLECTIVE ;  /* 0x000000000000791b */ /* 0x003fe20003800000 */
.L_x_87:
[----:B------:R-:W-:Y:S01]  /*0ba0*/  HFMA2.MMA R11, -RZ, RZ, 0, 2.384185791015625e-07 ;  /* 0x00000004ff0b7435 */ /* 0x000fe200000001ff */
[----:B------:R-:W-:-:S05]  /*0bb0*/  MOV R4, R10 ;  /* 0x0000000a00047202 */ /* 0x000fca0000000f00 */
[----:B------:R-:W-:-:S04]  /*0bc0*/  FADD.FTZ R4, R3, R4 ;  /* 0x0000000403047221 */ /* 0x000fc80000010000 */
[----:B------:R-:W-:-:S07]  /*0bd0*/  IMAD.MOV.U32 R12, RZ, RZ, R4 ;  /* 0x000000ffff0c7224 */ /* 0x000fce00078e0004 */
[----:B------:R-:W-:Y:S05]  /*0be0*/  WARPSYNC.COLLECTIVE R9, `(.L_x_88) ;  /* 0x0000000009087348 */ /* 0x000fea0003c00000 */
[----:B------:R0:W1:Y:S02]  /*0bf0*/  SHFL.DOWN P0, R10, R12, R11, R14 ;  /* 0x0800000b0c0a7389 */ /* 0x000064000000000e */
[----:B01----:R-:W-:Y:S01]  /*0c00*/  ENDCOLLECTIVE ;  /* 0x000000000000791b */ /* 0x003fe20003800000 */
.L_x_88:
[----:B------:R-:W-:Y:S01]  /*0c10*/  HFMA2.MMA R11, -RZ, RZ, 0, 1.1920928955078125e-07 ;  /* 0x00000002ff0b7435 */ /* 0x000fe200000001ff */
[----:B------:R-:W-:-:S05]  /*0c20*/  MOV R5, R10 ;  /* 0x0000000a00057202 */ /* 0x000fca0000000f00 */
[----:B------:R-:W-:-:S04]  /*0c30*/  FADD.FTZ R5, R4, R5 ;  /* 0x0000000504057221 */ /* 0x000fc80000010000 */
[----:B------:R-:W-:-:S07]  /*0c40*/  IMAD.MOV.U32 R12, RZ, RZ, R5 ;  /* 0x000000ffff0c7224 */ /* 0x000fce00078e0005 */
[----:B------:R-:W-:Y:S05]  /*0c50*/  WARPSYNC.COLLECTIVE R9, `(.L_x_89) ;  /* 0x0000000009087348 */ /* 0x000fea0003c00000 */
[----:B------:R0:W1:Y:S02]  /*0c60*/  SHFL.DOWN P0, R10, R12, R11, R14 ;  /* 0x0800000b0c0a7389 */ /* 0x000064000000000e */
[----:B01----:R-:W-:Y:S01]  /*0c70*/  ENDCOLLECTIVE ;  /* 0x000000000000791b */ /* 0x003fe20003800000 */
.L_x_89:
[----:B------:R-:W-:Y:S01]  /*0c80*/  HFMA2.MMA R11, -RZ, RZ, 0, 5.9604644775390625e-08 ;  /* 0x00000001ff0b7435 */ /* 0x000fe200000001ff */
[----:B------:R-:W-:-:S05]  /*0c90*/  MOV R8, R10 ;  /* 0x0000000a00087202 */ /* 0x000fca0000000f00 */
[----:B------:R-:W-:-:S04]  /*0ca0*/  FADD.FTZ R8, R5, R8 ;  /* 0x0000000805087221 */ /* 0x000fc80000010000 */
[----:B------:R-:W-:-:S07]  /*0cb0*/  IMAD.MOV.U32 R12, RZ, RZ, R8 ;  /* 0x000000ffff0c7224 */ /* 0x000fce00078e0008 */
[----:B------:R-:W-:Y:S05]  /*0cc0*/  WARPSYNC.COLLECTIVE R9, `(.L_x_90) ;  /* 0x0000000009087348 */ /* 0x000fea0003c00000 */
[----:B------:R0:W1:Y:S02]  /*0cd0*/  SHFL.DOWN P0, R10, R12, R11, R14 ;  /* 0x0800000b0c0a7389 */ /* 0x000064000000000e */
[----:B01----:R-:W-:Y:S01]  /*0ce0*/  ENDCOLLECTIVE ;  /* 0x000000000000791b */ /* 0x003fe20003800000 */
.L_x_90:
[----:B------:R-:W-:Y:S01]  /*0cf0*/  MOV R7, R10 ;  /* 0x0000000a00077202 */ /* 0x000fe20000000f00 */
[----:B------:R-:W-:Y:S06]  /*0d00*/  BRA `(.L_x_91) ;  /* 0xfffffff800b07947 */ /* 0x000fec000383ffff */
.L_x_92:
        /* <DEDUP_REMOVED lines=15> */
.L_x_97:


//--------------------- .nv.shared._Z25multi_tensor_apply_kernelI18TensorListMetadataILi2EE18L2NormScaleFunctorIN3c104HalfES4_EJPfS6_fbiEEvlPViT_T0_DpT1_ --------------------------
	.section	.nv.shared._Z25multi_tensor_apply_kernelI18TensorListMetadataILi2EE18L2NormScaleFunctorIN3c104HalfES4_EJPfS6_fbiEEvlPViT_T0_DpT1_,"aw",@nobits
	.sectionflags	@""
	.align	4
.nv.shared._Z25multi_tensor_apply_kernelI18TensorListMetadataILi2EE18L2NormScaleFunctorIN3c104HalfES4_EJPfS6_fbiEEvlPViT_T0_DpT1_:
	.zero		3072


//--------------------- .nv.shared.reserved.0     --------------------------
	.section	.nv.shared.reserved.0,"aw",@nobits
	.weak		__nv_reservedSMEM_offset_0_alias
	.size		__nv_reservedSMEM_offset_0_alias, 0, 0
	.other		__nv_reservedSMEM_offset_0_alias,@"STO_CUDA_RESERVED_SHARED STV_DEFAULT"
__nv_reservedSMEM_offset_0_alias:
	.zero		0


//--------------------- .nv.global                --------------------------
	.section	.nv.global,"aw",@nobits
.nv.global:
	.type		_ZN66_INTERNAL_d578279a_35_multi_tensor_l2norm_scale_kernel_cu_018dad974cuda3std3__48in_placeE,@object
	.size		_ZN66_INTERNAL_d578279a_35_multi_tensor_l2norm_scale_kernel_cu_018dad974cuda3std3__48in_placeE,(_ZN66_INTERNAL_d578279a_35_multi_tensor_l2norm_scale_kernel_cu_018dad974cuda3std6ranges3__45__cpo8distanceE - _ZN66_INTERNAL_d578279a_35_multi_tensor_l2norm_scale_kernel_cu_018dad974cuda3std3__48in_placeE)
_ZN66_INTERNAL_d578279a_35_multi_tensor_l2norm_scale_kernel_cu_018dad974cuda3std3__48in_placeE:
	.zero		1
	.type		_ZN66_INTERNAL_d578279a_35_multi_tensor_l2norm_scale_kernel_cu_018dad974cuda3std6ranges3__45__cpo8distanceE,@object
	.size		_ZN66_INTERNAL_d578279a_35_multi_tensor_l2norm_scale_kernel_cu_018dad974cuda3std6ranges3__45__cpo8distanceE,(_ZN66_INTERNAL_d578279a_35_multi_tensor_l2norm_scale_kernel_cu_018dad974cuda3std3__45__cpo6cbeginE - _ZN66_INTERNAL_d578279a_35_multi_tensor_l2norm_scale_kernel_cu_018dad974cuda3std6ranges3__45__cpo8distanceE)
_ZN66_INTERNAL_d578279a_35_multi_tensor_l2norm_scale_kernel_cu_018dad974cuda3std6ranges3__45__cpo8distanceE:
	.zero		1
	.type		_ZN66_INTERNAL_d578279a_35_multi_tensor_l2norm_scale_kernel_cu_018dad974cuda3std3__45__cpo6cbeginE,@object
	.size		_ZN66_INTERNAL_d578279a_35_multi_tensor_l2norm_scale_kernel_cu_018dad974cuda3std3__45__cpo6cbeginE,(_ZN66_INTERNAL_d578279a_35_multi_tensor_l2norm_scale_kernel_cu_018dad974cuda3std6ranges3__45__cpo7advanceE - _ZN66_INTERNAL_d578279a_35_multi_tensor_l2norm_scale_kernel_cu_018dad974cuda3std3__45__cpo6cbeginE)
_ZN66_INTERNAL_d578279a_35_multi_tensor_l2norm_scale_kernel_cu_018dad974cuda3std3__45__cpo6cbeginE:
	.zero		1
	.type		_ZN66_INTERNAL_d578279a_35_multi_tensor_l2norm_scale_kernel_cu_018dad974cuda3std6ranges3__45__cpo7advanceE,@object
	.size		_ZN66_INTERNAL_d578279a_35_multi_tensor_l2norm_scale_kernel_cu_018dad974cuda3std6ranges3__45__cpo7advanceE,(_ZN66_INTERNAL_d578279a_35_multi_tensor_l2norm_scale_kernel_cu_018dad974cuda3std3__45__cpo7crbeginE - _ZN66_INTERNAL_d578279a_35_multi_tensor_l2norm_scale_kernel_cu_018dad974cuda3std6ranges3__45__cpo7advanceE)
_ZN66_INTERNAL_d578279a_35_multi_tensor_l2norm_scale_kernel_cu_018dad974cuda3std6ranges3__45__cpo7advanceE:
	.zero		1
	.type		_ZN66_INTERNAL_d578279a_35_multi_tensor_l2norm_scale_kernel_cu_018dad974cuda3std3__45__cpo7crbeginE,@object
	.size		_ZN66_INTERNAL_d578279a_35_multi_tensor_l2norm_scale_kernel_cu_018dad974cuda3std3__45__cpo7crbeginE,(_ZN66_INTERNAL_d578279a_35_multi_tensor_l2norm_scale_kernel_cu_018dad974cuda3std6ranges3__45__cpo4dataE - _ZN66_INTERNAL_d578279a_35_multi_tensor_l2norm_scale_kernel_cu_018dad974cuda3std3__45__cpo7crbeginE)
_ZN66_INTERNAL_d578279a_35_multi_tensor_l2norm_scale_kernel_cu_018dad974cuda3std3__45__cpo7crbeginE:
	.zero		1
	.type		_ZN66_INTERNAL_d578279a_35_multi_tensor_l2norm_scale_kernel_cu_018dad974cuda3std6ranges3__45__cpo4dataE,@object
	.size		_ZN66_INTERNAL_d578279a_35_multi_tensor_l2norm_scale_kernel_cu_018dad974cuda3std6ranges3__45__cpo4dataE,(_ZN66_INTERNAL_d578279a_35_multi_tensor_l2norm_scale_kernel_cu_018dad974cuda3std6ranges3__45__cpo5beginE - _ZN66_INTERNAL_d578279a_35_multi_tensor_l2norm_scale_kernel_cu_018dad974cuda3std6ranges3__45__cpo4dataE)
_ZN66_INTERNAL_d578279a_35_multi_tensor_l2norm_scale_kernel_cu_018dad974cuda3std6ranges3__45__cpo4dataE:
	.zero		1
	.type		_ZN66_INTERNAL_d578279a_35_multi_tensor_l2norm_scale_kernel_cu_018dad974cuda3std6ranges3__45__cpo5beginE,@object
	.size		_ZN66_INTERNAL_d578279a_35_multi_tensor_l2norm_scale_kernel_cu_018dad974cuda3std6ranges3__45__cpo5beginE,(_ZN66_INTERNAL_d578279a_35_multi_tensor_l2norm_scale_kernel_cu_018dad974cuda3std3__468_GLOBAL__N__d578279a_35_multi_tensor_l2norm_scale_kernel_cu_018dad976ignoreE - _ZN66_INTERNAL_d578279a_35_multi_tensor_l2norm_scale_kernel_cu_018dad974cuda3std6ranges3__45__cpo5beginE)
_ZN66_INTERNAL_d578279a_35_multi_tensor_l2norm_scale_kernel_cu_018dad974cuda3std6ranges3__45__cpo5beginE:
	.zero		1
	.type		_ZN66_INTERNAL_d578279a_35_multi_tensor_l2norm_scale_kernel_cu_018dad974cuda3std3__468_GLOBAL__N__d578279a_35_multi_tensor_l2norm_scale_kernel_cu_018dad976ignoreE,@object
	.size		_ZN66_INTERNAL_d578279a_35_multi_tensor_l2norm_scale_kernel_cu_018dad974cuda3std3__468_GLOBAL__N__d578279a_35_multi_tensor_l2norm_scale_kernel_cu_018dad976ignoreE,(_ZN66_INTERNAL_d578279a_35_multi_tensor_l2norm_scale_kernel_cu_018dad974cuda3std6ranges3__45__cpo4sizeE - _ZN66_INTERNAL_d578279a_35_multi_tensor_l2norm_scale_kernel_cu_018dad974cuda3std3__468_GLOBAL__N__d578279a_35_multi_tensor_l2norm_scale_kernel_cu_018dad976ignoreE)
_ZN66_INTERNAL_d578279a_35_multi_tensor_l2norm_scale_kernel_cu_018dad974cuda3std3__468_GLOBAL__N__d578279a_35_multi_tensor_l2norm_scale_kernel_cu_018dad976ignoreE:
	.zero		1
	.type		_ZN66_INTERNAL_d578279a_35_multi_tensor_l2norm_scale_kernel_cu_018dad974cuda3std6ranges3__45__cpo4sizeE,@object
	.size		_ZN66_INTERNAL_d578279a_35_multi_tensor_l2norm_scale_kernel_cu_018dad974cuda3std6ranges3__45__cpo4sizeE,(_ZN66_INTERNAL_d578279a_35_multi_tensor_l2norm_scale_kernel_cu_018dad974cuda3std3__45__cpo5beginE - _ZN66_INTERNAL_d578279a_35_multi_tensor_l2norm_scale_kernel_cu_018dad974cuda3std6ranges3__45__cpo4sizeE)
_ZN66_INTERNAL_d578279a_35_multi_tensor_l2norm_scale_kernel_cu_018dad974cuda3std6ranges3__45__cpo4sizeE:
	.zero		1
	.type		_ZN66_INTERNAL_d578279a_35_multi_tensor_l2norm_scale_kernel_cu_018dad974cuda3std3__45__cpo5beginE,@object
	.size		_ZN66_INTERNAL_d578279a_35_multi_tensor_l2norm_scale_kernel_cu_018dad974cuda3std3__45__cpo5beginE,(_ZN66_INTERNAL_d578279a_35_multi_tensor_l2norm_scale_kernel_cu_018dad974cuda3std6ranges3__45__cpo6cbeginE - _ZN66_INTERNAL_d578279a_35_multi_tensor_l2norm_scale_kernel_cu_018dad974cuda3std3__45__cpo5beginE)
_ZN66_INTERNAL_d578279a_35_multi_tensor_l2norm_scale_kernel_cu_018dad974cuda3std3__45__cpo5beginE:
	.zero		1
	.type		_ZN66_INTERNAL_d578279a_35_multi_tensor_l2norm_scale_kernel_cu_018dad974cuda3std6ranges3__45__cpo6cbeginE,@object
	.size		_ZN66_INTERNAL_d578279a_35_multi_tensor_l2norm_scale_kernel_cu_018dad974cuda3std6ranges3__45__cpo6cbeginE,(_ZN66_INTERNAL_d578279a_35_multi_tensor_l2norm_scale_kernel_cu_018dad974cuda3std3__45__cpo6rbeginE - _ZN66_INTERNAL_d578279a_35_multi_tensor_l2norm_scale_kernel_cu_018dad974cuda3std6ranges3__45__cpo6cbeginE)
_ZN66_INTERNAL_d578279a_35_multi_tensor_l2norm_scale_kernel_cu_018dad974cuda3std6ranges3__45__cpo6cbeginE:
	.zero		1
	.type		_ZN66_INTERNAL_d578279a_35_multi_tensor_l2norm_scale_kernel_cu_018dad974cuda3std3__45__cpo6rbeginE,@object
	.size		_ZN66_INTERNAL_d578279a_35_multi_tensor_l2norm_scale_kernel_cu_018dad974cuda3std3__45__cpo6rbeginE,(_ZN66_INTERNAL_d578279a_35_multi_tensor_l2norm_scale_kernel_cu_018dad974cuda3std6ranges3__45__cpo4nextE - _ZN66_INTERNAL_d578279a_35_multi_tensor_l2norm_scale_kernel_cu_018dad974cuda3std3__45__cpo6rbeginE)
_ZN66_INTERNAL_d578279a_35_multi_tensor_l2norm_scale_kernel_cu_018dad974cuda3std3__45__cpo6rbeginE:
	.zero		1
	.type		_ZN66_INTERNAL_d578279a_35_multi_tensor_l2norm_scale_kernel_cu_018dad974cuda3std6ranges3__45__cpo4nextE,@object
	.size		_ZN66_INTERNAL_d578279a_35_multi_tensor_l2norm_scale_kernel_cu_018dad974cuda3std6ranges3__45__cpo4nextE,(_ZN66_INTERNAL_d578279a_35_multi_tensor_l2norm_scale_kernel_cu_018dad974cuda3std6ranges3__45__cpo4swapE - _ZN66_INTERNAL_d578279a_35_multi_tensor_l2norm_scale_kernel_cu_018dad974cuda3std6ranges3__45__cpo4nextE)
_ZN66_INTERNAL_d578279a_35_multi_tensor_l2norm_scale_kernel_cu_018dad974cuda3std6ranges3__45__cpo4nextE:
	.zero		1
	.type		_ZN66_INTERNAL_d578279a_35_multi_tensor_l2norm_scale_kernel_cu_018dad974cuda3std6ranges3__45__cpo4swapE,@object
	.size		_ZN66_INTERNAL_d578279a_35_multi_tensor_l2norm_scale_kernel_cu_018dad974cuda3std6ranges3__45__cpo4swapE,(_ZN66_INTERNAL_d578279a_35_multi_tensor_l2norm_scale_kernel_cu_018dad974cuda3std3__420unreachable_sentinelE - _ZN66_INTERNAL_d578279a_35_multi_tensor_l2norm_scale_kernel_cu_018dad974cuda3std6ranges3__45__cpo4swapE)
_ZN66_INTERNAL_d578279a_35_multi_tensor_l2norm_scale_kernel_cu_018dad974cuda3std6ranges3__45__cpo4swapE:
	.zero		1
	.type		_ZN66_INTERNAL_d578279a_35_multi_tensor_l2norm_scale_kernel_cu_018dad974cuda3std3__420unreachable_sentinelE,@object
	.size		_ZN66_INTERNAL_d578279a_35_multi_tensor_l2norm_scale_kernel_cu_018dad974cuda3std3__420unreachable_sentinelE,(_ZN66_INTERNAL_d578279a_35_multi_tensor_l2norm_scale_kernel_cu_018dad976thrust23THRUST_300001_SM_900_NS6system6detail10sequential3seqE - _ZN66_INTERNAL_d578279a_35_multi_tensor_l2norm_scale_kernel_cu_018dad974cuda3std3__420unreachable_sentinelE)
_ZN66_INTERNAL_d578279a_35_multi_tensor_l2norm_scale_kernel_cu_018dad974cuda3std3__420unreachable_sentinelE:
	.zero		1
	.type		_ZN66_INTERNAL_d578279a_35_multi_tensor_l2norm_scale_kernel_cu_018dad976thrust23THRUST_300001_SM_900_NS6system6detail10sequential3seqE,@object
	.size		_ZN66_INTERNAL_d578279a_35_multi_tensor_l2norm_scale_kernel_cu_018dad976thrust23THRUST_300001_SM_900_NS6system6detail10sequential3seqE,(_ZN66_INTERNAL_d578279a_35_multi_tensor_l2norm_scale_kernel_cu_018dad974cuda3std3__45__cpo4cendE - _ZN66_INTERNAL_d578279a_35_multi_tensor_l2norm_scale_kernel_cu_018dad976thrust23THRUST_300001_SM_900_NS6system6detail10sequential3seqE)
_ZN66_INTERNAL_d578279a_35_multi_tensor_l2norm_scale_kernel_cu_018dad976thrust23THRUST_300001_SM_900_NS6system6detail10sequential3seqE:
	.zero		1
	.type		_ZN66_INTERNAL_d578279a_35_multi_tensor_l2norm_scale_kernel_cu_018dad974cuda3std3__45__cpo4cendE,@object
	.size		_ZN66_INTERNAL_d578279a_35_multi_tensor_l2norm_scale_kernel_cu_018dad974cuda3std3__45__cpo4cendE,(_ZN66_INTERNAL_d578279a_35_multi_tensor_l2norm_scale_kernel_cu_018dad974cuda3std6ranges3__45__cpo9iter_swapE - _ZN66_INTERNAL_d578279a_35_multi_tensor_l2norm_scale_kernel_cu_018dad974cuda3std3__45__cpo4cendE)
_ZN66_INTERNAL_d578279a_35_multi_tensor_l2norm_scale_kernel_cu_018dad974cuda3std3__45__cpo4cendE:
	.zero		1
	.type		_ZN66_INTERNAL_d578279a_35_multi_tensor_l2norm_scale_kernel_cu_018dad974cuda3std6ranges3__45__cpo9iter_swapE,@object
	.size		_ZN66_INTERNAL_d578279a_35_multi_tensor_l2norm_scale_kernel_cu_018dad974cuda3std6ranges3__45__cpo9iter_swapE,(_ZN66_INTERNAL_d578279a_35_multi_tensor_l2norm_scale_kernel_cu_018dad974cuda3std3__45__cpo5crendE - _ZN66_INTERNAL_d578279a_35_multi_tensor_l2norm_scale_kernel_cu_018dad974cuda3std6ranges3__45__cpo9iter_swapE)
_ZN66_INTERNAL_d578279a_35_multi_tensor_l2norm_scale_kernel_cu_018dad974cuda3std6ranges3__45__cpo9iter_swapE:
	.zero		1
	.type		_ZN66_INTERNAL_d578279a_35_multi_tensor_l2norm_scale_kernel_cu_018dad974cuda3std3__45__cpo5crendE,@object
	.size		_ZN66_INTERNAL_d578279a_35_multi_tensor_l2norm_scale_kernel_cu_018dad974cuda3std3__45__cpo5crendE,(_ZN66_INTERNAL_d578279a_35_multi_tensor_l2norm_scale_kernel_cu_018dad974cuda3std6ranges3__45__cpo5cdataE - _ZN66_INTERNAL_d578279a_35_multi_tensor_l2norm_scale_kernel_cu_018dad974cuda3std3__45__cpo5crendE)
_ZN66_INTERNAL_d578279a_35_multi_tensor_l2norm_scale_kernel_cu_018dad974cuda3std3__45__cpo5crendE:
	.zero		1
	.type		_ZN66_INTERNAL_d578279a_35_multi_tensor_l2norm_scale_kernel_cu_018dad974cuda3std6ranges3__45__cpo5cdataE,@object
	.size		_ZN66_INTERNAL_d578279a_35_multi_tensor_l2norm_scale_kernel_cu_018dad974cuda3std6ranges3__45__cpo5cdataE,(_ZN66_INTERNAL_d578279a_35_multi_tensor_l2norm_scale_kernel_cu_018dad974cuda3std6ranges3__45__cpo3endE - _ZN66_INTERNAL_d578279a_35_multi_tensor_l2norm_scale_kernel_cu_018dad974cuda3std6ranges3__45__cpo5cdataE)
_ZN66_INTERNAL_d578279a_35_multi_tensor_l2norm_scale_kernel_cu_018dad974cuda3std6ranges3__45__cpo5cdataE:
	.zero		1
	.type		_ZN66_INTERNAL_d578279a_35_multi_tensor_l2norm_scale_kernel_cu_018dad974cuda3std6ranges3__45__cpo3endE,@object
	.size		_ZN66_INTERNAL_d578279a_35_multi_tensor_l2norm_scale_kernel_cu_018dad974cuda3std6ranges3__45__cpo3endE,(_ZN66_INTERNAL_d578279a_35_multi_tensor_l2norm_scale_kernel_cu_018dad974cuda3std3__419piecewise_constructE - _ZN66_INTERNAL_d578279a_35_multi_tensor_l2norm_scale_kernel_cu_018dad974cuda3std6ranges3__45__cpo3endE)
_ZN66_INTERNAL_d578279a_35_multi_tensor_l2norm_scale_kernel_cu_018dad974cuda3std6ranges3__45__cpo3endE:
	.zero		1
	.type		_ZN66_INTERNAL_d578279a_35_multi_tensor_l2norm_scale_kernel_cu_018dad974cuda3std3__419piecewise_constructE,@object
	.size		_ZN66_INTERNAL_d578279a_35_multi_tensor_l2norm_scale_kernel_cu_018dad974cuda3std3__419piecewise_constructE,(_ZN66_INTERNAL_d578279a_35_multi_tensor_l2norm_scale_kernel_cu_018dad974cuda3std6ranges3__45__cpo5ssizeE - _ZN66_INTERNAL_d578279a_35_multi_tensor_l2norm_scale_kernel_cu_018dad974cuda3std3__419piecewise_constructE)
_ZN66_INTERNAL_d578279a_35_multi_tensor_l2norm_scale_kernel_cu_018dad974cuda3std3__419piecewise_constructE:
	.zero		1
	.type		_ZN66_INTERNAL_d578279a_35_multi_tensor_l2norm_scale_kernel_cu_018dad974cuda3std6ranges3__45__cpo5ssizeE,@object
	.size		_ZN66_INTERNAL_d578279a_35_multi_tensor_l2norm_scale_kernel_cu_018dad974cuda3std6ranges3__45__cpo5ssizeE,(_ZN66_INTERNAL_d578279a_35_multi_tensor_l2norm_scale_kernel_cu_018dad974cuda3std3__45__cpo3endE - _ZN66_INTERNAL_d578279a_35_multi_tensor_l2norm_scale_kernel_cu_018dad974cuda3std6ranges3__45__cpo5ssizeE)
_ZN66_INTERNAL_d578279a_35_multi_tensor_l2norm_scale_kernel_cu_018dad974cuda3std6ranges3__45__cpo5ssizeE:
	.zero		1
	.type		_ZN66_INTERNAL_d578279a_35_multi_tensor_l2norm_scale_kernel_cu_018dad974cuda3std3__45__cpo3endE,@object
	.size		_ZN66_INTERNAL_d578279a_35_multi_tensor_l2norm_scale_kernel_cu_018dad974cuda3std3__45__cpo3endE,(_ZN66_INTERNAL_d578279a_35_multi_tensor_l2norm_scale_kernel_cu_018dad974cuda3std6ranges3__45__cpo4cendE - _ZN66_INTERNAL_d578279a_35_multi_tensor_l2norm_scale_kernel_cu_018dad974cuda3std3__45__cpo3endE)
_ZN66_INTERNAL_d578279a_35_multi_tensor_l2norm_scale_kernel_cu_018dad974cuda3std3__45__cpo3endE:
	.zero		1
	.type		_ZN66_INTERNAL_d578279a_35_multi_tensor_l2norm_scale_kernel_cu_018dad974cuda3std6ranges3__45__cpo4cendE,@object
	.size		_ZN66_INTERNAL_d578279a_35_multi_tensor_l2norm_scale_kernel_cu_018dad974cuda3std6ranges3__45__cpo4cendE,(_ZN66_INTERNAL_d578279a_35_multi_tensor_l2norm_scale_kernel_cu_018dad974cuda3std3__45__cpo4rendE - _ZN66_INTERNAL_d578279a_35_multi_tensor_l2norm_scale_kernel_cu_018dad974cuda3std6ranges3__45__cpo4cendE)
_ZN66_INTERNAL_d578279a_35_multi_tensor_l2norm_scale_kernel_cu_018dad974cuda3std6ranges3__45__cpo4cendE:
	.zero		1
	.type		_ZN66_INTERNAL_d578279a_35_multi_tensor_l2norm_scale_kernel_cu_018dad974cuda3std3__45__cpo4rendE,@object
	.size		_ZN66_INTERNAL_d578279a_35_multi_tensor_l2norm_scale_kernel_cu_018dad974cuda3std3__45__cpo4rendE,(_ZN66_INTERNAL_d578279a_35_multi_tensor_l2norm_scale_kernel_cu_018dad974cuda3std6ranges3__45__cpo4prevE - _ZN66_INTERNAL_d578279a_35_multi_tensor_l2norm_scale_kernel_cu_018dad974cuda3std3__45__cpo4rendE)
_ZN66_INTERNAL_d578279a_35_multi_tensor_l2norm_scale_kernel_cu_018dad974cuda3std3__45__cpo4rendE:
	.zero		1
	.type		_ZN66_INTERNAL_d578279a_35_multi_tensor_l2norm_scale_kernel_cu_018dad974cuda3std6ranges3__45__cpo4prevE,@object
	.size		_ZN66_INTERNAL_d578279a_35_multi_tensor_l2norm_scale_kernel_cu_018dad974cuda3std6ranges3__45__cpo4prevE,(_ZN66_INTERNAL_d578279a_35_multi_tensor_l2norm_scale_kernel_cu_018dad974cuda3std6ranges3__45__cpo9iter_moveE - _ZN66_INTERNAL_d578279a_35_multi_tensor_l2norm_scale_kernel_cu_018dad974cuda3std6ranges3__45__cpo4prevE)
_ZN66_INTERNAL_d578279a_35_multi_tensor_l2norm_scale_kernel_cu_018dad974cuda3std6ranges3__45__cpo4prevE:
	.zero		1
	.type		_ZN66_INTERNAL_d578279a_35_multi_tensor_l2norm_scale_kernel_cu_018dad974cuda3std6ranges3__45__cpo9iter_moveE,@object
	.size		_ZN66_INTERNAL_d578279a_35_multi_tensor_l2norm_scale_kernel_cu_018dad974cuda3std6ranges3__45__cpo9iter_moveE,(.L_13 - _ZN66_INTERNAL_d578279a_35_multi_tensor_l2norm_scale_kernel_cu_018dad974cuda3std6ranges3__45__cpo9iter_moveE)
_ZN66_INTERNAL_d578279a_35_multi_tensor_l2norm_scale_kernel_cu_018dad974cuda3std6ranges3__45__cpo9iter_moveE:
	.zero		1
.L_13:


//--------------------- .nv.shared._Z25multi_tensor_apply_kernelI18TensorListMetadataILi2EE18L2NormScaleFunctorIN3c104HalfEfEJPfS6_fbiEEvlPViT_T0_DpT1_ --------------------------
	.section	.nv.shared._Z25multi_tensor_apply_kernelI18TensorListMetadataILi2EE18L2NormScaleFunctorIN3c104HalfEfEJPfS6_fbiEEvlPViT_T0_DpT1_,"aw",@nobits
	.sectionflags	@""
	.align	4
.nv.shared._Z25multi_tensor_apply_kernelI18TensorListMetadataILi2EE18L2NormScaleFunctorIN3c104HalfEfEJPfS6_fbiEEvlPViT_T0_DpT1_:
	.zero		3072


//--------------------- .nv.shared._Z25multi_tensor_apply_kernelI18TensorListMetadataILi2EE18L2NormScaleFunctorIfN3c104HalfEEJPfS6_fbiEEvlPViT_T0_DpT1_ --------------------------
	.section	.nv.shared._Z25multi_tensor_apply_kernelI18TensorListMetadataILi2EE18L2NormScaleFunctorIfN3c104HalfEEJPfS6_fbiEEvlPViT_T0_DpT1_,"aw",@nobits
	.sectionflags	@""
	.align	4
.nv.shared._Z25multi_tensor_apply_kernelI18TensorListMetadataILi2EE18L2NormScaleFunctorIfN3c104HalfEEJPfS6_fbiEEvlPViT_T0_DpT1_:
	.zero		3072


//--------------------- .nv.shared._Z25multi_tensor_apply_kernelI18TensorListMetadataILi2EE18L2NormScaleFunctorIffEJPfS4_fbiEEvlPViT_T0_DpT1_ --------------------------
	.section	.nv.shared._Z25multi_tensor_apply_kernelI18TensorListMetadataILi2EE18L2NormScaleFunctorIffEJPfS4_fbiEEvlPViT_T0_DpT1_,"aw",@nobits
	.sectionflags	@""
	.align	4
.nv.shared._Z25multi_tensor_apply_kernelI18TensorListMetadataILi2EE18L2NormScaleFunctorIffEJPfS4_fbiEEvlPViT_T0_DpT1_:
	.zero		3072


//--------------------- .nv.shared._Z10cleanup_v3PfS_S_S_bi --------------------------
	.section	.nv.shared._Z10cleanup_v3PfS_S_S_bi,"aw",@nobits
	.sectionflags	@""
	.align	4
.nv.shared._Z10cleanup_v3PfS_S_S_bi:
	.zero		3072


//--------------------- .nv.constant0._Z25multi_tensor_apply_kernelI18TensorListMetadataILi2EE18L2NormScaleFunctorIN3c104HalfES4_EJPfS6_fbiEEvlPViT_T0_DpT1_ --------------------------
	.section	.nv.constant0._Z25multi_tensor_apply_kernelI18TensorListMetadataILi2EE18L2NormScaleFunctorIN3c104HalfES4_EJPfS6_fbiEEvlPViT_T0_DpT1_,"a",@progbits
	.sectionflags	@""
	.align	4
.nv.constant0._Z25multi_tensor_apply_kernelI18TensorListMetadataILi2EE18L2NormScaleFunctorIN3c104HalfES4_EJPfS6_fbiEEvlPViT_T0_DpT1_:
	.zero		3724


//--------------------- .nv.constant0._Z25multi_tensor_apply_kernelI18TensorListMetadataILi2EE18L2NormScaleFunctorIN3c104HalfEfEJPfS6_fbiEEvlPViT_T0_DpT1_ --------------------------
	.section	.nv.constant0._Z25multi_tensor_apply_kernelI18TensorListMetadataILi2EE18L2NormScaleFunctorIN3c104HalfEfEJPfS6_fbiEEvlPViT_T0_DpT1_,"a",@progbits
	.sectionflags	@""
	.align	4
.nv.constant0._Z25multi_tensor_apply_kernelI18TensorListMetadataILi2EE18L2NormScaleFunctorIN3c104HalfEfEJPfS6_fbiEEvlPViT_T0_DpT1_:
	.zero		3724


//--------------------- .nv.constant0._Z25multi_tensor_apply_kernelI18TensorListMetadataILi2EE18L2NormScaleFunctorIfN3c104HalfEEJPfS6_fbiEEvlPViT_T0_DpT1_ --------------------------
	.section	.nv.constant0._Z25multi_tensor_apply_kernelI18TensorListMetadataILi2EE18L2NormScaleFunctorIfN3c104HalfEEJPfS6_fbiEEvlPViT_T0_DpT1_,"a",@progbits
	.sectionflags	@""
	.align	4
.nv.constant0._Z25multi_tensor_apply_kernelI18TensorListMetadataILi2EE18L2NormScaleFunctorIfN3c104HalfEEJPfS6_fbiEEvlPViT_T0_DpT1_:
	.zero		3724


//--------------------- .nv.constant0._Z25multi_tensor_apply_kernelI18TensorListMetadataILi2EE18L2NormScaleFunctorIffEJPfS4_fbiEEvlPViT_T0_DpT1_ --------------------------
	.section	.nv.constant0._Z25multi_tensor_apply_kernelI18TensorListMetadataILi2EE18L2NormScaleFunctorIffEJPfS4_fbiEEvlPViT_T0_DpT1_,"a",@progbits
	.sectionflags	@""
	.align	4
.nv.constant0._Z25multi_tensor_apply_kernelI18TensorListMetadataILi2EE18L2NormScaleFunctorIffEJPfS4_fbiEEvlPViT_T0_DpT1_:
	.zero		3724


//--------------------- .nv.constant0._Z10cleanup_v3PfS_S_S_bi --------------------------
	.section	.nv.constant0._Z10cleanup_v3PfS_S_S_bi,"a",@progbits
	.sectionflags	@""
	.align	4
.nv.constant0._Z10cleanup_v3PfS_S_S_bi:
	.zero		568


//--------------------- SYMBOLS --------------------------

	.type		.nv.reservedSmem.offset0,@object
	.size		.nv.reservedSmem.offset0,0x4
